//
// Generated by NVIDIA NVVM Compiler
//
// Compiler Build ID: CL-36424714
// Cuda compilation tools, release 13.0, V13.0.88
// Based on NVVM 20.0.0
//

.version 9.0
.target sm_100
.address_size 64

	// .globl	_Z15kernel_update_iPdi
// _ZZ15transposeMatrixPKdPdiE6storey has been demoted
.extern .shared .align 16 .b8 sdata[];

.visible .entry _Z15kernel_update_iPdi(
	.param .u64 .ptr .align 1 _Z15kernel_update_iPdi_param_0,
	.param .u32 _Z15kernel_update_iPdi_param_1
)
{
	.reg .pred 	%p<17>;
	.reg .b32 	%r<59>;
	.reg .b64 	%rd<38>;
	.reg .b64 	%fd<50>;

	ld.param.u64 	%rd2, [_Z15kernel_update_iPdi_param_0];
	ld.param.u32 	%r26, [_Z15kernel_update_iPdi_param_1];
	cvta.to.global.u64 	%rd1, %rd2;
	mov.u32 	%r27, %ctaid.x;
	mov.u32 	%r28, %ntid.x;
	mov.u32 	%r29, %tid.x;
	mad.lo.s32 	%r1, %r27, %r28, %r29;
	mov.u32 	%r30, %ctaid.y;
	mov.u32 	%r31, %ntid.y;
	mov.u32 	%r32, %tid.y;
	mad.lo.s32 	%r2, %r30, %r31, %r32;
	setp.lt.s32 	%p1, %r1, 1;
	add.s32 	%r3, %r26, -1;
	setp.ge.s32 	%p2, %r1, %r3;
	or.pred  	%p3, %p1, %p2;
	@%p3 bra 	$L__BB0_14;
	setp.eq.s32 	%p4, %r2, 0;
	setp.ge.s32 	%p5, %r2, %r3;
	or.pred  	%p6, %p4, %p5;
	setp.lt.s32 	%p7, %r26, 3;
	or.pred  	%p8, %p6, %p7;
	@%p8 bra 	$L__BB0_14;
	mul.lo.s32 	%r4, %r26, %r26;
	mad.lo.s32 	%r5, %r26, %r1, %r2;
	add.s32 	%r6, %r26, -2;
	add.s32 	%r34, %r26, -3;
	and.b32  	%r7, %r6, 7;
	setp.lt.u32 	%p9, %r34, 7;
	mov.b32 	%r57, 1;
	@%p9 bra 	$L__BB0_6;
	and.b32  	%r36, %r6, -8;
	neg.s32 	%r55, %r36;
	shl.b32 	%r37, %r26, 1;
	add.s32 	%r38, %r1, %r37;
	mad.lo.s32 	%r53, %r26, %r38, %r2;
	shl.b32 	%r10, %r4, 3;
	mov.b32 	%r54, 0;
	mul.wide.s32 	%rd7, %r4, 8;
	mov.u32 	%r52, %r5;
$L__BB0_4:
	.pragma "nounroll";
	mul.wide.s32 	%rd3, %r52, 8;
	add.s64 	%rd4, %rd1, %rd3;
	ld.global.f64 	%fd1, [%rd4];
	mul.wide.s32 	%rd5, %r53, 8;
	add.s64 	%rd6, %rd1, %rd5;
	ld.global.f64 	%fd2, [%rd6];
	add.f64 	%fd3, %fd1, %fd2;
	mul.f64 	%fd4, %fd3, 0d3FE0000000000000;
	add.s64 	%rd8, %rd4, %rd7;
	st.global.f64 	[%rd8], %fd4;
	add.s64 	%rd9, %rd6, %rd7;
	ld.global.f64 	%fd5, [%rd9];
	add.f64 	%fd6, %fd4, %fd5;
	mul.f64 	%fd7, %fd6, 0d3FE0000000000000;
	st.global.f64 	[%rd6], %fd7;
	add.s64 	%rd10, %rd9, %rd7;
	ld.global.f64 	%fd8, [%rd10];
	add.f64 	%fd9, %fd7, %fd8;
	mul.f64 	%fd10, %fd9, 0d3FE0000000000000;
	st.global.f64 	[%rd9], %fd10;
	add.s64 	%rd11, %rd10, %rd7;
	ld.global.f64 	%fd11, [%rd11];
	add.f64 	%fd12, %fd10, %fd11;
	mul.f64 	%fd13, %fd12, 0d3FE0000000000000;
	st.global.f64 	[%rd10], %fd13;
	add.s64 	%rd12, %rd11, %rd7;
	ld.global.f64 	%fd14, [%rd12];
	add.f64 	%fd15, %fd13, %fd14;
	mul.f64 	%fd16, %fd15, 0d3FE0000000000000;
	st.global.f64 	[%rd11], %fd16;
	add.s64 	%rd13, %rd12, %rd7;
	ld.global.f64 	%fd17, [%rd13];
	add.f64 	%fd18, %fd16, %fd17;
	mul.f64 	%fd19, %fd18, 0d3FE0000000000000;
	st.global.f64 	[%rd12], %fd19;
	add.s64 	%rd14, %rd13, %rd7;
	ld.global.f64 	%fd20, [%rd14];
	add.f64 	%fd21, %fd19, %fd20;
	mul.f64 	%fd22, %fd21, 0d3FE0000000000000;
	st.global.f64 	[%rd13], %fd22;
	add.s64 	%rd15, %rd14, %rd7;
	ld.global.f64 	%fd23, [%rd15];
	add.f64 	%fd24, %fd22, %fd23;
	mul.f64 	%fd25, %fd24, 0d3FE0000000000000;
	st.global.f64 	[%rd14], %fd25;
	add.s32 	%r55, %r55, 8;
	add.s32 	%r54, %r54, 8;
	add.s32 	%r53, %r53, %r10;
	add.s32 	%r52, %r52, %r10;
	setp.ne.s32 	%p10, %r55, 0;
	@%p10 bra 	$L__BB0_4;
	add.s32 	%r57, %r54, 1;
$L__BB0_6:
	setp.eq.s32 	%p11, %r7, 0;
	@%p11 bra 	$L__BB0_14;
	and.b32  	%r21, %r6, 3;
	setp.lt.u32 	%p12, %r7, 4;
	@%p12 bra 	$L__BB0_9;
	add.s32 	%r39, %r57, -1;
	mad.lo.s32 	%r40, %r4, %r39, %r5;
	mul.wide.s32 	%rd16, %r40, 8;
	add.s64 	%rd17, %rd1, %rd16;
	ld.global.f64 	%fd26, [%rd17];
	shl.b32 	%r41, %r4, 1;
	add.s32 	%r42, %r40, %r41;
	mul.wide.s32 	%rd18, %r42, 8;
	add.s64 	%rd19, %rd1, %rd18;
	ld.global.f64 	%fd27, [%rd19];
	add.f64 	%fd28, %fd26, %fd27;
	mul.f64 	%fd29, %fd28, 0d3FE0000000000000;
	mul.wide.s32 	%rd20, %r4, 8;
	add.s64 	%rd21, %rd17, %rd20;
	st.global.f64 	[%rd21], %fd29;
	add.s64 	%rd22, %rd19, %rd20;
	ld.global.f64 	%fd30, [%rd22];
	add.f64 	%fd31, %fd29, %fd30;
	mul.f64 	%fd32, %fd31, 0d3FE0000000000000;
	st.global.f64 	[%rd19], %fd32;
	add.s64 	%rd23, %rd22, %rd20;
	ld.global.f64 	%fd33, [%rd23];
	add.f64 	%fd34, %fd32, %fd33;
	mul.f64 	%fd35, %fd34, 0d3FE0000000000000;
	st.global.f64 	[%rd22], %fd35;
	add.s32 	%r57, %r57, 4;
	add.s64 	%rd24, %rd23, %rd20;
	ld.global.f64 	%fd36, [%rd24];
	add.f64 	%fd37, %fd35, %fd36;
	mul.f64 	%fd38, %fd37, 0d3FE0000000000000;
	st.global.f64 	[%rd23], %fd38;
$L__BB0_9:
	setp.eq.s32 	%p13, %r21, 0;
	@%p13 bra 	$L__BB0_14;
	setp.eq.s32 	%p14, %r21, 1;
	@%p14 bra 	$L__BB0_12;
	add.s32 	%r43, %r57, -1;
	mad.lo.s32 	%r44, %r4, %r43, %r5;
	mul.wide.s32 	%rd25, %r44, 8;
	add.s64 	%rd26, %rd1, %rd25;
	ld.global.f64 	%fd39, [%rd26];
	shl.b32 	%r45, %r4, 1;
	add.s32 	%r46, %r44, %r45;
	mul.wide.s32 	%rd27, %r46, 8;
	add.s64 	%rd28, %rd1, %rd27;
	ld.global.f64 	%fd40, [%rd28];
	add.f64 	%fd41, %fd39, %fd40;
	mul.f64 	%fd42, %fd41, 0d3FE0000000000000;
	mul.wide.s32 	%rd29, %r4, 8;
	add.s64 	%rd30, %rd26, %rd29;
	st.global.f64 	[%rd30], %fd42;
	add.s32 	%r57, %r57, 2;
	add.s64 	%rd31, %rd28, %rd29;
	ld.global.f64 	%fd43, [%rd31];
	add.f64 	%fd44, %fd42, %fd43;
	mul.f64 	%fd45, %fd44, 0d3FE0000000000000;
	st.global.f64 	[%rd28], %fd45;
$L__BB0_12:
	and.b32  	%r47, %r26, 1;
	setp.eq.b32 	%p15, %r47, 1;
	not.pred 	%p16, %p15;
	@%p16 bra 	$L__BB0_14;
	add.s32 	%r48, %r57, -1;
	mad.lo.s32 	%r49, %r4, %r48, %r5;
	mul.wide.s32 	%rd32, %r49, 8;
	add.s64 	%rd33, %rd1, %rd32;
	ld.global.f64 	%fd46, [%rd33];
	shl.b32 	%r50, %r4, 1;
	add.s32 	%r51, %r49, %r50;
	mul.wide.s32 	%rd34, %r51, 8;
	add.s64 	%rd35, %rd1, %rd34;
	ld.global.f64 	%fd47, [%rd35];
	add.f64 	%fd48, %fd46, %fd47;
	mul.f64 	%fd49, %fd48, 0d3FE0000000000000;
	mul.wide.s32 	%rd36, %r4, 8;
	add.s64 	%rd37, %rd33, %rd36;
	st.global.f64 	[%rd37], %fd49;
$L__BB0_14:
	ret;

}
	// .globl	_Z15kernel_update_jPdi
.visible .entry _Z15kernel_update_jPdi(
	.param .u64 .ptr .align 1 _Z15kernel_update_jPdi_param_0,
	.param .u32 _Z15kernel_update_jPdi_param_1
)
{
	.reg .pred 	%p<18>;
	.reg .b32 	%r<62>;
	.reg .b64 	%rd<38>;
	.reg .b64 	%fd<50>;

	ld.param.u64 	%rd2, [_Z15kernel_update_jPdi_param_0];
	ld.param.u32 	%r29, [_Z15kernel_update_jPdi_param_1];
	cvta.to.global.u64 	%rd1, %rd2;
	mov.u32 	%r30, %ctaid.x;
	mov.u32 	%r31, %ntid.x;
	mov.u32 	%r32, %tid.x;
	mad.lo.s32 	%r1, %r30, %r31, %r32;
	mov.u32 	%r33, %ctaid.y;
	mov.u32 	%r34, %ntid.y;
	mul.lo.s32 	%r2, %r33, %r34;
	mov.u32 	%r3, %tid.y;
	add.s32 	%r4, %r2, %r3;
	setp.lt.s32 	%p1, %r1, 1;
	add.s32 	%r35, %r29, -1;
	setp.ge.s32 	%p2, %r1, %r35;
	or.pred  	%p3, %p1, %p2;
	setp.eq.s32 	%p4, %r4, 0;
	or.pred  	%p5, %p4, %p3;
	setp.ge.s32 	%p6, %r4, %r35;
	or.pred  	%p7, %p5, %p6;
	setp.lt.s32 	%p8, %r29, 3;
	or.pred  	%p9, %p7, %p8;
	@%p9 bra 	$L__BB1_13;
	mul.lo.s32 	%r5, %r29, %r1;
	mul.lo.s32 	%r6, %r5, %r29;
	add.s32 	%r7, %r6, %r4;
	add.s32 	%r8, %r29, -2;
	add.s32 	%r37, %r29, -3;
	and.b32  	%r9, %r8, 7;
	setp.lt.u32 	%p10, %r37, 7;
	mov.b32 	%r60, 1;
	@%p10 bra 	$L__BB1_5;
	and.b32  	%r39, %r8, -8;
	neg.s32 	%r58, %r39;
	add.s32 	%r40, %r5, 2;
	mad.lo.s32 	%r56, %r29, %r40, %r4;
	shl.b32 	%r12, %r29, 3;
	add.s32 	%r41, %r3, %r6;
	add.s32 	%r55, %r41, %r2;
	mov.b32 	%r57, 0;
	mul.wide.u32 	%rd7, %r29, 8;
$L__BB1_3:
	.pragma "nounroll";
	mul.wide.s32 	%rd3, %r55, 8;
	add.s64 	%rd4, %rd1, %rd3;
	ld.global.f64 	%fd1, [%rd4];
	mul.wide.s32 	%rd5, %r56, 8;
	add.s64 	%rd6, %rd1, %rd5;
	ld.global.f64 	%fd2, [%rd6];
	add.f64 	%fd3, %fd1, %fd2;
	mul.f64 	%fd4, %fd3, 0d3FE0000000000000;
	add.s64 	%rd8, %rd4, %rd7;
	st.global.f64 	[%rd8], %fd4;
	add.s64 	%rd9, %rd6, %rd7;
	ld.global.f64 	%fd5, [%rd9];
	add.f64 	%fd6, %fd4, %fd5;
	mul.f64 	%fd7, %fd6, 0d3FE0000000000000;
	st.global.f64 	[%rd6], %fd7;
	add.s64 	%rd10, %rd9, %rd7;
	ld.global.f64 	%fd8, [%rd10];
	add.f64 	%fd9, %fd7, %fd8;
	mul.f64 	%fd10, %fd9, 0d3FE0000000000000;
	st.global.f64 	[%rd9], %fd10;
	add.s64 	%rd11, %rd10, %rd7;
	ld.global.f64 	%fd11, [%rd11];
	add.f64 	%fd12, %fd10, %fd11;
	mul.f64 	%fd13, %fd12, 0d3FE0000000000000;
	st.global.f64 	[%rd10], %fd13;
	add.s64 	%rd12, %rd11, %rd7;
	ld.global.f64 	%fd14, [%rd12];
	add.f64 	%fd15, %fd13, %fd14;
	mul.f64 	%fd16, %fd15, 0d3FE0000000000000;
	st.global.f64 	[%rd11], %fd16;
	add.s64 	%rd13, %rd12, %rd7;
	ld.global.f64 	%fd17, [%rd13];
	add.f64 	%fd18, %fd16, %fd17;
	mul.f64 	%fd19, %fd18, 0d3FE0000000000000;
	st.global.f64 	[%rd12], %fd19;
	add.s64 	%rd14, %rd13, %rd7;
	ld.global.f64 	%fd20, [%rd14];
	add.f64 	%fd21, %fd19, %fd20;
	mul.f64 	%fd22, %fd21, 0d3FE0000000000000;
	st.global.f64 	[%rd13], %fd22;
	add.s64 	%rd15, %rd14, %rd7;
	ld.global.f64 	%fd23, [%rd15];
	add.f64 	%fd24, %fd22, %fd23;
	mul.f64 	%fd25, %fd24, 0d3FE0000000000000;
	st.global.f64 	[%rd14], %fd25;
	add.s32 	%r58, %r58, 8;
	add.s32 	%r57, %r57, 8;
	add.s32 	%r56, %r56, %r12;
	add.s32 	%r55, %r55, %r12;
	setp.ne.s32 	%p11, %r58, 0;
	@%p11 bra 	$L__BB1_3;
	add.s32 	%r60, %r57, 1;
$L__BB1_5:
	setp.eq.s32 	%p12, %r9, 0;
	@%p12 bra 	$L__BB1_13;
	and.b32  	%r24, %r8, 3;
	setp.lt.u32 	%p13, %r9, 4;
	@%p13 bra 	$L__BB1_8;
	add.s32 	%r42, %r60, -1;
	mad.lo.s32 	%r43, %r42, %r29, %r7;
	mul.wide.s32 	%rd16, %r43, 8;
	add.s64 	%rd17, %rd1, %rd16;
	ld.global.f64 	%fd26, [%rd17];
	shl.b32 	%r44, %r29, 1;
	add.s32 	%r45, %r43, %r44;
	mul.wide.s32 	%rd18, %r45, 8;
	add.s64 	%rd19, %rd1, %rd18;
	ld.global.f64 	%fd27, [%rd19];
	add.f64 	%fd28, %fd26, %fd27;
	mul.f64 	%fd29, %fd28, 0d3FE0000000000000;
	mul.wide.u32 	%rd20, %r29, 8;
	add.s64 	%rd21, %rd17, %rd20;
	st.global.f64 	[%rd21], %fd29;
	add.s64 	%rd22, %rd19, %rd20;
	ld.global.f64 	%fd30, [%rd22];
	add.f64 	%fd31, %fd29, %fd30;
	mul.f64 	%fd32, %fd31, 0d3FE0000000000000;
	st.global.f64 	[%rd19], %fd32;
	add.s64 	%rd23, %rd22, %rd20;
	ld.global.f64 	%fd33, [%rd23];
	add.f64 	%fd34, %fd32, %fd33;
	mul.f64 	%fd35, %fd34, 0d3FE0000000000000;
	st.global.f64 	[%rd22], %fd35;
	add.s32 	%r60, %r60, 4;
	add.s64 	%rd24, %rd23, %rd20;
	ld.global.f64 	%fd36, [%rd24];
	add.f64 	%fd37, %fd35, %fd36;
	mul.f64 	%fd38, %fd37, 0d3FE0000000000000;
	st.global.f64 	[%rd23], %fd38;
$L__BB1_8:
	setp.eq.s32 	%p14, %r24, 0;
	@%p14 bra 	$L__BB1_13;
	setp.eq.s32 	%p15, %r24, 1;
	@%p15 bra 	$L__BB1_11;
	add.s32 	%r46, %r60, -1;
	mad.lo.s32 	%r47, %r46, %r29, %r7;
	mul.wide.s32 	%rd25, %r47, 8;
	add.s64 	%rd26, %rd1, %rd25;
	ld.global.f64 	%fd39, [%rd26];
	shl.b32 	%r48, %r29, 1;
	add.s32 	%r49, %r47, %r48;
	mul.wide.s32 	%rd27, %r49, 8;
	add.s64 	%rd28, %rd1, %rd27;
	ld.global.f64 	%fd40, [%rd28];
	add.f64 	%fd41, %fd39, %fd40;
	mul.f64 	%fd42, %fd41, 0d3FE0000000000000;
	mul.wide.u32 	%rd29, %r29, 8;
	add.s64 	%rd30, %rd26, %rd29;
	st.global.f64 	[%rd30], %fd42;
	add.s32 	%r60, %r60, 2;
	add.s64 	%rd31, %rd28, %rd29;
	ld.global.f64 	%fd43, [%rd31];
	add.f64 	%fd44, %fd42, %fd43;
	mul.f64 	%fd45, %fd44, 0d3FE0000000000000;
	st.global.f64 	[%rd28], %fd45;
$L__BB1_11:
	and.b32  	%r50, %r29, 1;
	setp.eq.b32 	%p16, %r50, 1;
	not.pred 	%p17, %p16;
	@%p17 bra 	$L__BB1_13;
	add.s32 	%r51, %r60, -1;
	mad.lo.s32 	%r52, %r51, %r29, %r7;
	mul.wide.s32 	%rd32, %r52, 8;
	add.s64 	%rd33, %rd1, %rd32;
	ld.global.f64 	%fd46, [%rd33];
	shl.b32 	%r53, %r29, 1;
	add.s32 	%r54, %r52, %r53;
	mul.wide.s32 	%rd34, %r54, 8;
	add.s64 	%rd35, %rd1, %rd34;
	ld.global.f64 	%fd47, [%rd35];
	add.f64 	%fd48, %fd46, %fd47;
	mul.f64 	%fd49, %fd48, 0d3FE0000000000000;
	mul.wide.u32 	%rd36, %r29, 8;
	add.s64 	%rd37, %rd33, %rd36;
	st.global.f64 	[%rd37], %fd49;
$L__BB1_13:
	ret;

}
	// .globl	_Z15transposeMatrixPKdPdi
.visible .entry _Z15transposeMatrixPKdPdi(
	.param .u64 .ptr .align 1 _Z15transposeMatrixPKdPdi_param_0,
	.param .u64 .ptr .align 1 _Z15transposeMatrixPKdPdi_param_1,
	.param .u32 _Z15transposeMatrixPKdPdi_param_2
)
{
	.reg .pred 	%p<11>;
	.reg .b32 	%r<42>;
	.reg .b64 	%rd<9>;
	.reg .b64 	%fd<3>;
	// demoted variable
	.shared .align 8 .b8 _ZZ15transposeMatrixPKdPdiE6storey[8712];
	ld.param.u64 	%rd3, [_Z15transposeMatrixPKdPdi_param_0];
	ld.param.u64 	%rd4, [_Z15transposeMatrixPKdPdi_param_1];
	ld.param.u32 	%r16, [_Z15transposeMatrixPKdPdi_param_2];
	mov.u32 	%r1, %ctaid.y;
	mov.u32 	%r17, %ctaid.x;
	shl.b32 	%r2, %r17, 5;
	mov.u32 	%r3, %tid.y;
	add.s32 	%r4, %r2, %r3;
	mov.u32 	%r18, %ctaid.z;
	shl.b32 	%r5, %r18, 5;
	mov.u32 	%r6, %tid.x;
	add.s32 	%r7, %r5, %r6;
	shl.b32 	%r19, %r6, 3;
	mov.u32 	%r20, _ZZ15transposeMatrixPKdPdiE6storey;
	add.s32 	%r8, %r20, %r19;
	max.s32 	%r21, %r7, %r4;
	setp.ge.s32 	%p1, %r21, %r16;
	@%p1 bra 	$L__BB2_3;
	cvta.to.global.u64 	%rd1, %rd3;
	mov.b32 	%r40, 0;
$L__BB2_2:
	add.s32 	%r23, %r40, %r4;
	mad.lo.s32 	%r24, %r23, %r16, %r1;
	mad.lo.s32 	%r25, %r24, %r16, %r7;
	mul.wide.s32 	%rd5, %r25, 8;
	add.s64 	%rd6, %rd1, %rd5;
	ld.global.f64 	%fd1, [%rd6];
	add.s32 	%r26, %r40, %r3;
	mad.lo.s32 	%r27, %r26, 264, %r8;
	st.shared.f64 	[%r27], %fd1;
	add.s32 	%r10, %r40, 8;
	setp.lt.u32 	%p2, %r40, 24;
	add.s32 	%r28, %r23, 8;
	setp.lt.s32 	%p3, %r28, %r16;
	and.pred  	%p4, %p2, %p3;
	mov.u32 	%r40, %r10;
	@%p4 bra 	$L__BB2_2;
$L__BB2_3:
	bar.sync 	0;
	add.s32 	%r11, %r2, %r6;
	add.s32 	%r29, %r5, %r3;
	setp.lt.s32 	%p5, %r11, 0;
	max.s32 	%r30, %r11, %r29;
	setp.ge.s32 	%p6, %r30, %r16;
	or.pred  	%p7, %p6, %p5;
	@%p7 bra 	$L__BB2_6;
	shl.b32 	%r32, %r6, 8;
	add.s32 	%r13, %r8, %r32;
	cvta.to.global.u64 	%rd2, %rd4;
	mov.b32 	%r41, 0;
$L__BB2_5:
	add.s32 	%r33, %r41, %r29;
	add.s32 	%r34, %r41, %r3;
	shl.b32 	%r35, %r34, 3;
	add.s32 	%r36, %r13, %r35;
	ld.shared.f64 	%fd2, [%r36];
	mad.lo.s32 	%r37, %r33, %r16, %r1;
	mad.lo.s32 	%r38, %r37, %r16, %r11;
	mul.wide.s32 	%rd7, %r38, 8;
	add.s64 	%rd8, %rd2, %rd7;
	st.global.f64 	[%rd8], %fd2;
	add.s32 	%r15, %r41, 8;
	setp.lt.u32 	%p8, %r41, 24;
	add.s32 	%r39, %r33, 8;
	setp.lt.u32 	%p9, %r39, %r16;
	and.pred  	%p10, %p8, %p9;
	mov.u32 	%r41, %r15;
	@%p10 bra 	$L__BB2_5;
$L__BB2_6:
	ret;

}
	// .globl	_Z18kernel_compute_epsPKdS0_Pdi
.visible .entry _Z18kernel_compute_epsPKdS0_Pdi(
	.param .u64 .ptr .align 1 _Z18kernel_compute_epsPKdS0_Pdi_param_0,
	.param .u64 .ptr .align 1 _Z18kernel_compute_epsPKdS0_Pdi_param_1,
	.param .u64 .ptr .align 1 _Z18kernel_compute_epsPKdS0_Pdi_param_2,
	.param .u32 _Z18kernel_compute_epsPKdS0_Pdi_param_3
)
{
	.reg .pred 	%p<7>;
	.reg .b32 	%r<32>;
	.reg .b64 	%rd<13>;
	.reg .b64 	%fd<14>;

	ld.param.u64 	%rd2, [_Z18kernel_compute_epsPKdS0_Pdi_param_0];
	ld.param.u64 	%rd3, [_Z18kernel_compute_epsPKdS0_Pdi_param_1];
	ld.param.u64 	%rd4, [_Z18kernel_compute_epsPKdS0_Pdi_param_2];
	ld.param.u32 	%r16, [_Z18kernel_compute_epsPKdS0_Pdi_param_3];
	mov.u32 	%r17, %ctaid.x;
	mov.u32 	%r1, %ntid.x;
	mov.u32 	%r2, %tid.x;
	mad.lo.s32 	%r3, %r17, %r1, %r2;
	mov.u32 	%r18, %ctaid.y;
	mov.u32 	%r4, %ntid.y;
	mov.u32 	%r5, %tid.y;
	mad.lo.s32 	%r19, %r18, %r4, %r5;
	mov.u32 	%r20, %ctaid.z;
	mov.u32 	%r7, %ntid.z;
	mov.u32 	%r8, %tid.z;
	mad.lo.s32 	%r9, %r20, %r7, %r8;
	max.s32 	%r21, %r3, %r19;
	mov.f64 	%fd13, 0d0000000000000000;
	max.s32 	%r22, %r9, %r21;
	setp.ge.s32 	%p1, %r22, %r16;
	@%p1 bra 	$L__BB3_2;
	cvta.to.global.u64 	%rd5, %rd3;
	cvta.to.global.u64 	%rd6, %rd2;
	mad.lo.s32 	%r23, %r16, %r3, %r19;
	mad.lo.s32 	%r24, %r23, %r16, %r9;
	mul.wide.s32 	%rd7, %r24, 8;
	add.s64 	%rd8, %rd5, %rd7;
	ld.global.f64 	%fd5, [%rd8];
	add.s64 	%rd9, %rd6, %rd7;
	ld.global.f64 	%fd6, [%rd9];
	sub.f64 	%fd7, %fd5, %fd6;
	abs.f64 	%fd13, %fd7;
$L__BB3_2:
	mad.lo.s32 	%r25, %r4, %r8, %r5;
	mad.lo.s32 	%r10, %r25, %r1, %r2;
	shl.b32 	%r26, %r10, 3;
	mov.u32 	%r27, sdata;
	add.s32 	%r11, %r27, %r26;
	st.shared.f64 	[%r11], %fd13;
	bar.sync 	0;
	mul.lo.s32 	%r28, %r1, %r4;
	mul.lo.s32 	%r31, %r28, %r7;
	setp.lt.u32 	%p2, %r31, 2;
	@%p2 bra 	$L__BB3_6;
$L__BB3_3:
	shr.u32 	%r14, %r31, 1;
	setp.ge.u32 	%p3, %r10, %r14;
	@%p3 bra 	$L__BB3_5;
	ld.shared.f64 	%fd8, [%r11];
	shl.b32 	%r29, %r14, 3;
	add.s32 	%r30, %r11, %r29;
	ld.shared.f64 	%fd9, [%r30];
	max.f64 	%fd10, %fd8, %fd9;
	st.shared.f64 	[%r11], %fd10;
$L__BB3_5:
	bar.sync 	0;
	setp.gt.u32 	%p4, %r31, 3;
	mov.u32 	%r31, %r14;
	@%p4 bra 	$L__BB3_3;
$L__BB3_6:
	setp.ne.s32 	%p5, %r10, 0;
	@%p5 bra 	$L__BB3_9;
	cvta.to.global.u64 	%rd1, %rd4;
	ld.shared.f64 	%fd3, [sdata];
$L__BB3_8:
	ld.global.u64 	%rd10, [%rd1];
	mov.b64 	%fd11, %rd10;
	max.f64 	%fd12, %fd3, %fd11;
	mov.b64 	%rd11, %fd12;
	atom.relaxed.global.cas.b64 	%rd12, [%rd1], %rd10, %rd11;
	setp.ne.s64 	%p6, %rd10, %rd12;
	@%p6 bra 	$L__BB3_8;
$L__BB3_9:
	ret;

}


// ===== COMPILED SASS (sm_100) =====

	.target	sm_100

	.elftype	@"ET_EXEC"


//--------------------- .note.nv.tkinfo           --------------------------
	.section	.note.nv.tkinfo,"",@"SHT_NOTE"
	.sectionflags	@"SHF_NOTE_NV_TKINFO"
	.tkinfo
        /*0018*/ 	.word	0x00000002
        /*0030*/ 	.string	""
        /*0030*/ 	.string	"ptxas"
        /*0030*/ 	.string	"Cuda compilation tools, release 13.0, V13.0.88"
        /*0030*/ 	.string	"Build cuda_13.0.r13.0/compiler.36424714_0"
        /*0030*/ 	.string	"-arch sm_100 -m 64 "



//--------------------- .note.nv.cuinfo           --------------------------
	.section	.note.nv.cuinfo,"",@"SHT_NOTE"
	.sectionflags	@"SHF_NOTE_NV_CUINFO"
        /*0018*/ 	.short	0x0002
        /*001a*/ 	.short	0x0064
        /*001c*/ 	.short	0x0082
	.zero		2


//--------------------- .nv.info                  --------------------------
	.section	.nv.info,"",@"SHT_CUDA_INFO"
	.align	4


	//----- nvinfo : EIATTR_REGCOUNT
	.align		4
        /*0000*/ 	.byte	0x04, 0x2f
        /*0002*/ 	.short	(.L_1 - .L_0)
	.align		4
.L_0:
        /*0004*/ 	.word	index@(_Z15kernel_update_iPdi)
        /*0008*/ 	.word	0x0000001e


	//----- nvinfo : EIATTR_FRAME_SIZE
	.align		4
.L_1:
        /*000c*/ 	.byte	0x04, 0x11
        /*000e*/ 	.short	(.L_3 - .L_2)
	.align		4
.L_2:
        /*0010*/ 	.word	index@(_Z15kernel_update_iPdi)
        /*0014*/ 	.word	0x00000000


	//----- nvinfo : EIATTR_REGCOUNT
	.align		4
.L_3:
        /*0018*/ 	.byte	0x04, 0x2f
        /*001a*/ 	.short	(.L_5 - .L_4)
	.align		4
.L_4:
        /*001c*/ 	.word	index@(_Z15kernel_update_jPdi)
        /*0020*/ 	.word	0x0000001c


	//----- nvinfo : EIATTR_FRAME_SIZE
	.align		4
.L_5:
        /*0024*/ 	.byte	0x04, 0x11
        /*0026*/ 	.short	(.L_7 - .L_6)
	.align		4
.L_6:
        /*0028*/ 	.word	index@(_Z15kernel_update_jPdi)
        /*002c*/ 	.word	0x00000000


	//----- nvinfo : EIATTR_REGCOUNT
	.align		4
.L_7:
        /*0030*/ 	.byte	0x04, 0x2f
        /*0032*/ 	.short	(.L_9 - .L_8)
	.align		4
.L_8:
        /*0034*/ 	.word	index@(_Z15transposeMatrixPKdPdi)
        /*0038*/ 	.word	0x00000013


	//----- nvinfo : EIATTR_FRAME_SIZE
	.align		4
.L_9:
        /*003c*/ 	.byte	0x04, 0x11
        /*003e*/ 	.short	(.L_11 - .L_10)
	.align		4
.L_10:
        /*0040*/ 	.word	index@(_Z15transposeMatrixPKdPdi)
        /*0044*/ 	.word	0x00000000


	//----- nvinfo : EIATTR_REGCOUNT
	.align		4
.L_11:
        /*0048*/ 	.byte	0x04, 0x2f
        /*004a*/ 	.short	(.L_13 - .L_12)
	.align		4
.L_12:
        /*004c*/ 	.word	index@(_Z18kernel_compute_epsPKdS0_Pdi)
        /*0050*/ 	.word	0x00000011


	//----- nvinfo : EIATTR_FRAME_SIZE
	.align		4
.L_13:
        /*0054*/ 	.byte	0x04, 0x11
        /*0056*/ 	.short	(.L_15 - .L_14)
	.align		4
.L_14:
        /*0058*/ 	.word	index@(_Z18kernel_compute_epsPKdS0_Pdi)
        /*005c*/ 	.word	0x00000000


	//----- nvinfo : EIATTR_MIN_STACK_SIZE
	.align		4
.L_15:
        /*0060*/ 	.byte	0x04, 0x12
        /*0062*/ 	.short	(.L_17 - .L_16)
	.align		4
.L_16:
        /*0064*/ 	.word	index@(_Z18kernel_compute_epsPKdS0_Pdi)
        /*0068*/ 	.word	0x00000000


	//----- nvinfo : EIATTR_MIN_STACK_SIZE
	.align		4
.L_17:
        /*006c*/ 	.byte	0x04, 0x12
        /*006e*/ 	.short	(.L_19 - .L_18)
	.align		4
.L_18:
        /*0070*/ 	.word	index@(_Z15transposeMatrixPKdPdi)
        /*0074*/ 	.word	0x00000000


	//----- nvinfo : EIATTR_MIN_STACK_SIZE
	.align		4
.L_19:
        /*0078*/ 	.byte	0x04, 0x12
        /*007a*/ 	.short	(.L_21 - .L_20)
	.align		4
.L_20:
        /*007c*/ 	.word	index@(_Z15kernel_update_jPdi)
        /*0080*/ 	.word	0x00000000


	//----- nvinfo : EIATTR_MIN_STACK_SIZE
	.align		4
.L_21:
        /*0084*/ 	.byte	0x04, 0x12
        /*0086*/ 	.short	(.L_23 - .L_22)
	.align		4
.L_22:
        /*0088*/ 	.word	index@(_Z15kernel_update_iPdi)
        /*008c*/ 	.word	0x00000000
.L_23:


//--------------------- .nv.compat                --------------------------
	.section	.nv.compat,"",@"SHT_CUDA_COMPAT_INFO"
	.align	4
        /*0000*/ 	.byte	0x02, 0x09, 0x00, 0x00, 0x02, 0x02, 0x01, 0x00, 0x02, 0x05, 0x05, 0x00, 0x03, 0x07, 0x01, 0x01
        /*0010*/ 	.byte	0x02, 0x03, 0x00, 0x00, 0x02, 0x06, 0x01, 0x00, 0x04, 0x0b, 0x08, 0x00, 0x01, 0x00, 0x00, 0x00
        /*0020*/ 	.byte	0x00, 0x00, 0x00, 0x00


//--------------------- .nv.info._Z18kernel_compute_epsPKdS0_Pdi --------------------------
	.section	.nv.info._Z18kernel_compute_epsPKdS0_Pdi,"",@"SHT_CUDA_INFO"
	.sectionflags	@""
	.align	4


	//----- nvinfo : EIATTR_CUDA_API_VERSION
	.align		4
        /*0000*/ 	.byte	0x04, 0x37
        /*0002*/ 	.short	(.L_25 - .L_24)
.L_24:
        /*0004*/ 	.word	0x00000082


	//----- nvinfo : EIATTR_KPARAM_INFO
	.align		4
.L_25:
        /*0008*/ 	.byte	0x04, 0x17
        /*000a*/ 	.short	(.L_27 - .L_26)
.L_26:
        /*000c*/ 	.word	0x00000000
        /*0010*/ 	.short	0x0003
        /*0012*/ 	.short	0x0018
        /*0014*/ 	.byte	0x00, 0xf0, 0x11, 0x00


	//----- nvinfo : EIATTR_KPARAM_INFO
	.align		4
.L_27:
        /*0018*/ 	.byte	0x04, 0x17
        /*001a*/ 	.short	(.L_29 - .L_28)
.L_28:
        /*001c*/ 	.word	0x00000000
        /*0020*/ 	.short	0x0002
        /*0022*/ 	.short	0x0010
        /*0024*/ 	.byte	0x00, 0xf5, 0x21, 0x00


	//----- nvinfo : EIATTR_KPARAM_INFO
	.align		4
.L_29:
        /*0028*/ 	.byte	0x04, 0x17
        /*002a*/ 	.short	(.L_31 - .L_30)
.L_30:
        /*002c*/ 	.word	0x00000000
        /*0030*/ 	.short	0x0001
        /*0032*/ 	.short	0x0008
        /*0034*/ 	.byte	0x00, 0xf5, 0x21, 0x00


	//----- nvinfo : EIATTR_KPARAM_INFO
	.align		4
.L_31:
        /*0038*/ 	.byte	0x04, 0x17
        /*003a*/ 	.short	(.L_33 - .L_32)
.L_32:
        /*003c*/ 	.word	0x00000000
        /*0040*/ 	.short	0x0000
        /*0042*/ 	.short	0x0000
        /*0044*/ 	.byte	0x00, 0xf5, 0x21, 0x00


	//----- nvinfo : EIATTR_SPARSE_MMA_MASK
	.align		4
.L_33:
        /*0048*/ 	.byte	0x03, 0x50
        /*004a*/ 	.short	0x0000


	//----- nvinfo : EIATTR_MAXREG_COUNT
	.align		4
        /*004c*/ 	.byte	0x03, 0x1b
        /*004e*/ 	.short	0x00ff


	//----- nvinfo : EIATTR_NUM_BARRIERS
	.align		4
        /*0050*/ 	.byte	0x02, 0x4c
        /*0052*/ 	.byte	0x01
	.zero		1


	//----- nvinfo : EIATTR_MERCURY_ISA_VERSION
	.align		4
        /*0054*/ 	.byte	0x03, 0x5f
        /*0056*/ 	.short	0x0101


	//----- nvinfo : EIATTR_VRC_CTA_INIT_COUNT
	.align		4
        /*0058*/ 	.byte	0x02, 0x4a
	.zero		1
	.zero		1


	//----- nvinfo : EIATTR_EXIT_INSTR_OFFSETS
	.align		4
        /*005c*/ 	.byte	0x04, 0x1c
        /*005e*/ 	.short	(.L_35 - .L_34)


	//   ....[0]....
.L_34:
        /*0060*/ 	.word	0x000003b0


	//   ....[1]....
        /*0064*/ 	.word	0x00000500


	//----- nvinfo : EIATTR_CRS_STACK_SIZE
	.align		4
.L_35:
        /*0068*/ 	.byte	0x04, 0x1e
        /*006a*/ 	.short	(.L_37 - .L_36)
.L_36:
        /*006c*/ 	.word	0x00000000


	//----- nvinfo : EIATTR_CBANK_PARAM_SIZE
	.align		4
.L_37:
        /*0070*/ 	.byte	0x03, 0x19
        /*0072*/ 	.short	0x001c


	//----- nvinfo : EIATTR_PARAM_CBANK
	.align		4
        /*0074*/ 	.byte	0x04, 0x0a
        /*0076*/ 	.short	(.L_39 - .L_38)
	.align		4
.L_38:
        /*0078*/ 	.word	index@(.nv.constant0._Z18kernel_compute_epsPKdS0_Pdi)
        /*007c*/ 	.short	0x0380
        /*007e*/ 	.short	0x001c


	//----- nvinfo : EIATTR_SW_WAR
	.align		4
.L_39:
        /*0080*/ 	.byte	0x04, 0x36
        /*0082*/ 	.short	(.L_41 - .L_40)
.L_40:
        /*0084*/ 	.word	0x00000008
.L_41:


//--------------------- .nv.info._Z15transposeMatrixPKdPdi --------------------------
	.section	.nv.info._Z15transposeMatrixPKdPdi,"",@"SHT_CUDA_INFO"
	.sectionflags	@""
	.align	4


	//----- nvinfo : EIATTR_CUDA_API_VERSION
	.align		4
        /*0000*/ 	.byte	0x04, 0x37
        /*0002*/ 	.short	(.L_43 - .L_42)
.L_42:
        /*0004*/ 	.word	0x00000082


	//----- nvinfo : EIATTR_KPARAM_INFO
	.align		4
.L_43:
        /*0008*/ 	.byte	0x04, 0x17
        /*000a*/ 	.short	(.L_45 - .L_44)
.L_44:
        /*000c*/ 	.word	0x00000000
        /*0010*/ 	.short	0x0002
        /*0012*/ 	.short	0x0010
        /*0014*/ 	.byte	0x00, 0xf0, 0x11, 0x00


	//----- nvinfo : EIATTR_KPARAM_INFO
	.align		4
.L_45:
        /*0018*/ 	.byte	0x04, 0x17
        /*001a*/ 	.short	(.L_47 - .L_46)
.L_46:
        /*001c*/ 	.word	0x00000000
        /*0020*/ 	.short	0x0001
        /*0022*/ 	.short	0x0008
        /*0024*/ 	.byte	0x00, 0xf5, 0x21, 0x00


	//----- nvinfo : EIATTR_KPARAM_INFO
	.align		4
.L_47:
        /*0028*/ 	.byte	0x04, 0x17
        /*002a*/ 	.short	(.L_49 - .L_48)
.L_48:
        /*002c*/ 	.word	0x00000000
        /*0030*/ 	.short	0x0000
        /*0032*/ 	.short	0x0000
        /*0034*/ 	.byte	0x00, 0xf5, 0x21, 0x00


	//----- nvinfo : EIATTR_SPARSE_MMA_MASK
	.align		4
.L_49:
        /*0038*/ 	.byte	0x03, 0x50
        /*003a*/ 	.short	0x0000


	//----- nvinfo : EIATTR_MAXREG_COUNT
	.align		4
        /*003c*/ 	.byte	0x03, 0x1b
        /*003e*/ 	.short	0x00ff


	//----- nvinfo : EIATTR_NUM_BARRIERS
	.align		4
        /*0040*/ 	.byte	0x02, 0x4c
        /*0042*/ 	.byte	0x01
	.zero		1


	//----- nvinfo : EIATTR_MERCURY_ISA_VERSION
	.align		4
        /*0044*/ 	.byte	0x03, 0x5f
        /*0046*/ 	.short	0x0101


	//----- nvinfo : EIATTR_VRC_CTA_INIT_COUNT
	.align		4
        /*0048*/ 	.byte	0x02, 0x4a
	.zero		1
	.zero		1


	//----- nvinfo : EIATTR_EXIT_INSTR_OFFSETS
	.align		4
        /*004c*/ 	.byte	0x04, 0x1c
        /*004e*/ 	.short	(.L_51 - .L_50)


	//   ....[0]....
.L_50:
        /*0050*/ 	.word	0x00000280


	//   ....[1]....
        /*0054*/ 	.word	0x00000390


	//----- nvinfo : EIATTR_CRS_STACK_SIZE
	.align		4
.L_51:
        /*0058*/ 	.byte	0x04, 0x1e
        /*005a*/ 	.short	(.L_53 - .L_52)
.L_52:
        /*005c*/ 	.word	0x00000000


	//----- nvinfo : EIATTR_CBANK_PARAM_SIZE
	.align		4
.L_53:
        /*0060*/ 	.byte	0x03, 0x19
        /*0062*/ 	.short	0x0014


	//----- nvinfo : EIATTR_PARAM_CBANK
	.align		4
        /*0064*/ 	.byte	0x04, 0x0a
        /*0066*/ 	.short	(.L_55 - .L_54)
	.align		4
.L_54:
        /*0068*/ 	.word	index@(.nv.constant0._Z15transposeMatrixPKdPdi)
        /*006c*/ 	.short	0x0380
        /*006e*/ 	.short	0x0014


	//----- nvinfo : EIATTR_SW_WAR
	.align		4
.L_55:
        /*0070*/ 	.byte	0x04, 0x36
        /*0072*/ 	.short	(.L_57 - .L_56)
.L_56:
        /*0074*/ 	.word	0x00000008
.L_57:


//--------------------- .nv.info._Z15kernel_update_jPdi --------------------------
	.section	.nv.info._Z15kernel_update_jPdi,"",@"SHT_CUDA_INFO"
	.sectionflags	@""
	.align	4


	//----- nvinfo : EIATTR_CUDA_API_VERSION
	.align		4
        /*0000*/ 	.byte	0x04, 0x37
        /*0002*/ 	.short	(.L_59 - .L_58)
.L_58:
        /*0004*/ 	.word	0x00000082


	//----- nvinfo : EIATTR_KPARAM_INFO
	.align		4
.L_59:
        /*0008*/ 	.byte	0x04, 0x17
        /*000a*/ 	.short	(.L_61 - .L_60)
.L_60:
        /*000c*/ 	.word	0x00000000
        /*0010*/ 	.short	0x0001
        /*0012*/ 	.short	0x0008
        /*0014*/ 	.byte	0x00, 0xf0, 0x11, 0x00


	//----- nvinfo : EIATTR_KPARAM_INFO
	.align		4
.L_61:
        /*0018*/ 	.byte	0x04, 0x17
        /*001a*/ 	.short	(.L_63 - .L_62)
.L_62:
        /*001c*/ 	.word	0x00000000
        /*0020*/ 	.short	0x0000
        /*0022*/ 	.short	0x0000
        /*0024*/ 	.byte	0x00, 0xf5, 0x21, 0x00


	//----- nvinfo : EIATTR_SPARSE_MMA_MASK
	.align		4
.L_63:
        /*0028*/ 	.byte	0x03, 0x50
        /*002a*/ 	.short	0x0000


	//----- nvinfo : EIATTR_MAXREG_COUNT
	.align		4
        /*002c*/ 	.byte	0x03, 0x1b
        /*002e*/ 	.short	0x00ff


	//----- nvinfo : EIATTR_MERCURY_ISA_VERSION
	.align		4
        /*0030*/ 	.byte	0x03, 0x5f
        /*0032*/ 	.short	0x0101


	//----- nvinfo : EIATTR_VRC_CTA_INIT_COUNT
	.align		4
        /*0034*/ 	.byte	0x02, 0x4a
	.zero		1
	.zero		1


	//----- nvinfo : EIATTR_EXIT_INSTR_OFFSETS
	.align		4
        /*0038*/ 	.byte	0x04, 0x1c
        /*003a*/ 	.short	(.L_65 - .L_64)


	//   ....[0]....
.L_64:
        /*003c*/ 	.word	0x00000110


	//   ....[1]....
        /*0040*/ 	.word	0x00000560


	//   ....[2]....
        /*0044*/ 	.word	0x00000770


	//   ....[3]....
        /*0048*/ 	.word	0x000008e0


	//   ....[4]....
        /*004c*/ 	.word	0x000009b0


	//----- nvinfo : EIATTR_CBANK_PARAM_SIZE
	.align		4
.L_65:
        /*0050*/ 	.byte	0x03, 0x19
        /*0052*/ 	.short	0x000c


	//----- nvinfo : EIATTR_PARAM_CBANK
	.align		4
        /*0054*/ 	.byte	0x04, 0x0a
        /*0056*/ 	.short	(.L_67 - .L_66)
	.align		4
.L_66:
        /*0058*/ 	.word	index@(.nv.constant0._Z15kernel_update_jPdi)
        /*005c*/ 	.short	0x0380
        /*005e*/ 	.short	0x000c


	//----- nvinfo : EIATTR_SW_WAR
	.align		4
.L_67:
        /*0060*/ 	.byte	0x04, 0x36
        /*0062*/ 	.short	(.L_69 - .L_68)
.L_68:
        /*0064*/ 	.word	0x00000008
.L_69:


//--------------------- .nv.info._Z15kernel_update_iPdi --------------------------
	.section	.nv.info._Z15kernel_update_iPdi,"",@"SHT_CUDA_INFO"
	.sectionflags	@""
	.align	4


	//----- nvinfo : EIATTR_CUDA_API_VERSION
	.align		4
        /*0000*/ 	.byte	0x04, 0x37
        /*0002*/ 	.short	(.L_71 - .L_70)
.L_70:
        /*0004*/ 	.word	0x00000082


	//----- nvinfo : EIATTR_KPARAM_INFO
	.align		4
.L_71:
        /*0008*/ 	.byte	0x04, 0x17
        /*000a*/ 	.short	(.L_73 - .L_72)
.L_72:
        /*000c*/ 	.word	0x00000000
        /*0010*/ 	.short	0x0001
        /*0012*/ 	.short	0x0008
        /*0014*/ 	.byte	0x00, 0xf0, 0x11, 0x00


	//----- nvinfo : EIATTR_KPARAM_INFO
	.align		4
.L_73:
        /*0018*/ 	.byte	0x04, 0x17
        /*001a*/ 	.short	(.L_75 - .L_74)
.L_74:
        /*001c*/ 	.word	0x00000000
        /*0020*/ 	.short	0x0000
        /*0022*/ 	.short	0x0000
        /*0024*/ 	.byte	0x00, 0xf5, 0x21, 0x00


	//----- nvinfo : EIATTR_SPARSE_MMA_MASK
	.align		4
.L_75:
        /*0028*/ 	.byte	0x03, 0x50
        /*002a*/ 	.short	0x0000


	//----- nvinfo : EIATTR_MAXREG_COUNT
	.align		4
        /*002c*/ 	.byte	0x03, 0x1b
        /*002e*/ 	.short	0x00ff


	//----- nvinfo : EIATTR_MERCURY_ISA_VERSION
	.align		4
        /*0030*/ 	.byte	0x03, 0x5f
        /*0032*/ 	.short	0x0101


	//----- nvinfo : EIATTR_VRC_CTA_INIT_COUNT
	.align		4
        /*0034*/ 	.byte	0x02, 0x4a
	.zero		1
	.zero		1


	//----- nvinfo : EIATTR_EXIT_INSTR_OFFSETS
	.align		4
        /*0038*/ 	.byte	0x04, 0x1c
        /*003a*/ 	.short	(.L_77 - .L_76)


	//   ....[0]....
.L_76:
        /*003c*/ 	.word	0x000000d0


	//   ....[1]....
        /*0040*/ 	.word	0x00000110


	//   ....[2]....
        /*0044*/ 	.word	0x00000550


	//   ....[3]....
        /*0048*/ 	.word	0x00000760


	//   ....[4]....
        /*004c*/ 	.word	0x000008d0


	//   ....[5]....
        /*0050*/ 	.word	0x000009a0


	//----- nvinfo : EIATTR_CBANK_PARAM_SIZE
	.align		4
.L_77:
        /*0054*/ 	.byte	0x03, 0x19
        /*0056*/ 	.short	0x000c


	//----- nvinfo : EIATTR_PARAM_CBANK
	.align		4
        /*0058*/ 	.byte	0x04, 0x0a
        /*005a*/ 	.short	(.L_79 - .L_78)
	.align		4
.L_78:
        /*005c*/ 	.word	index@(.nv.constant0._Z15kernel_update_iPdi)
        /*0060*/ 	.short	0x0380
        /*0062*/ 	.short	0x000c


	//----- nvinfo : EIATTR_SW_WAR
	.align		4
.L_79:
        /*0064*/ 	.byte	0x04, 0x36
        /*0066*/ 	.short	(.L_81 - .L_80)
.L_80:
        /*0068*/ 	.word	0x00000008
.L_81:


//--------------------- .nv.callgraph             --------------------------
	.section	.nv.callgraph,"",@"SHT_CUDA_CALLGRAPH"
	.align	4
	.sectionentsize	8
	.align		4
        /*0000*/ 	.word	0x00000000
	.align		4
        /*0004*/ 	.word	0xffffffff
	.align		4
        /*0008*/ 	.word	0x00000000
	.align		4
        /*000c*/ 	.word	0xfffffffe
	.align		4
        /*0010*/ 	.word	0x00000000
	.align		4
        /*0014*/ 	.word	0xfffffffd
	.align		4
        /*0018*/ 	.word	0x00000000
	.align		4
        /*001c*/ 	.word	0xfffffffc


//--------------------- .text._Z18kernel_compute_epsPKdS0_Pdi --------------------------
	.section	.text._Z18kernel_compute_epsPKdS0_Pdi,"ax",@progbits
	.align	128
        .global         _Z18kernel_compute_epsPKdS0_Pdi
        .type           _Z18kernel_compute_epsPKdS0_Pdi,@function
        .size           _Z18kernel_compute_epsPKdS0_Pdi,(.L_x_19 - _Z18kernel_compute_epsPKdS0_Pdi)
        .other          _Z18kernel_compute_epsPKdS0_Pdi,@"STO_CUDA_ENTRY STV_DEFAULT"
_Z18kernel_compute_epsPKdS0_Pdi:
.text._Z18kernel_compute_epsPKdS0_Pdi:
[----:B------:R-:W-:Y:S01]  /*0000*/  LDC R1, c[0x0][0x37c] ;  /* 0x0000df00ff017b82 */ /* 0x000fe20000000800 */
[----:B------:R-:W0:Y:S07]  /*0010*/  S2R R10, SR_TID.X ;  /* 0x00000000000a7919 */ /* 0x000e2e0000002100 */
[----:B------:R-:W0:Y:S01]  /*0020*/  LDC R13, c[0x0][0x360] ;  /* 0x0000d800ff0d7b82 */ /* 0x000e220000000800 */
[----:B------:R-:W1:Y:S01]  /*0030*/  LDCU UR8, c[0x0][0x398] ;  /* 0x00007300ff0877ac */ /* 0x000e620008000800 */
[----:B------:R-:W2:Y:S01]  /*0040*/  S2R R9, SR_TID.Y ;  /* 0x0000000000097919 */ /* 0x000ea20000002200 */
[----:B------:R-:W3:Y:S05]  /*0050*/  S2R R11, SR_TID.Z ;  /* 0x00000000000b7919 */ /* 0x000eea0000002300 */
[----:B------:R-:W2:Y:S08]  /*0060*/  LDC R12, c[0x0][0x364] ;  /* 0x0000d900ff0c7b82 */ /* 0x000eb00000000800 */
[----:B------:R-:W0:Y:S08]  /*0070*/  S2UR UR4, SR_CTAID.X ;  /* 0x00000000000479c3 */ /* 0x000e300000002500 */
[----:B------:R-:W2:Y:S08]  /*0080*/  S2UR UR5, SR_CTAID.Y ;  /* 0x00000000000579c3 */ /* 0x000eb00000002600 */
[----:B------:R-:W3:Y:S08]  /*0090*/  S2UR UR6, SR_CTAID.Z ;  /* 0x00000000000679c3 */ /* 0x000ef00000002700 */
[----:B------:R-:W3:Y:S01]  /*00a0*/  LDC R0, c[0x0][0x368] ;  /* 0x0000da00ff007b82 */ /* 0x000ee20000000800 */
[----:B0-----:R-:W-:-:S02]  /*00b0*/  IMAD R6, R13, UR4, R10 ;  /* 0x000000040d067c24 */ /* 0x001fc4000f8e020a */
[----:B--2---:R-:W-:-:S05]  /*00c0*/  IMAD R7, R12, UR5, R9 ;  /* 0x000000050c077c24 */ /* 0x004fca000f8e0209 */
[----:B------:R-:W0:Y:S08]  /*00d0*/  LDC.64 R4, c[0x0][0x388] ;  /* 0x0000e200ff047b82 */ /* 0x000e300000000a00 */
[----:B------:R-:W2:Y:S01]  /*00e0*/  LDC.64 R2, c[0x0][0x380] ;  /* 0x0000e000ff027b82 */ /* 0x000ea20000000a00 */
[----:B---3--:R-:W-:Y:S01]  /*00f0*/  IMAD R8, R0, UR6, R11 ;  /* 0x0000000600087c24 */ /* 0x008fe2000f8e020b */
[----:B------:R-:W3:Y:S04]  /*0100*/  LDCU.64 UR6, c[0x0][0x358] ;  /* 0x00006b00ff0677ac */ /* 0x000ee80008000a00 */
[----:B------:R-:W-:-:S04]  /*0110*/  VIMNMX3 R14, R6, R7, R8, !PT ;  /* 0x00000007060e720f */ /* 0x000fc80007800108 */
[----:B-1----:R-:W-:-:S13]  /*0120*/  ISETP.GE.AND P0, PT, R14, UR8, PT ;  /* 0x000000080e007c0c */ /* 0x002fda000bf06270 */
[----:B------:R-:W-:-:S04]  /*0130*/  @!P0 IMAD R7, R6, UR8, R7 ;  /* 0x0000000806078c24 */ /* 0x000fc8000f8e0207 */
[----:B------:R-:W-:-:S04]  /*0140*/  @!P0 IMAD R7, R7, UR8, R8 ;  /* 0x0000000807078c24 */ /* 0x000fc8000f8e0208 */
[----:B0-----:R-:W-:-:S04]  /*0150*/  @!P0 IMAD.WIDE R4, R7, 0x8, R4 ;  /* 0x0000000807048825 */ /* 0x001fc800078e0204 */
[----:B--2---:R-:W-:Y:S02]  /*0160*/  @!P0 IMAD.WIDE R6, R7, 0x8, R2 ;  /* 0x0000000807068825 */ /* 0x004fe400078e0202 */
[----:B---3--:R-:W2:Y:S04]  /*0170*/  @!P0 LDG.E.64 R4, desc[UR6][R4.64] ;  /* 0x0000000604048981 */ /* 0x008ea8000c1e1b00 */
[----:B------:R-:W2:Y:S01]  /*0180*/  @!P0 LDG.E.64 R6, desc[UR6][R6.64] ;  /* 0x0000000606068981 */ /* 0x000ea2000c1e1b00 */
[----:B------:R-:W0:Y:S01]  /*0190*/  S2UR UR5, SR_CgaCtaId ;  /* 0x00000000000579c3 */ /* 0x000e220000008800 */
[----:B------:R-:W-:Y:S01]  /*01a0*/  IMAD R2, R12, R11, R9 ;  /* 0x0000000b0c027224 */ /* 0x000fe200078e0209 */
[----:B------:R-:W-:Y:S01]  /*01b0*/  UMOV UR4, 0x400 ;  /* 0x0000040000047882 */ /* 0x000fe20000000000 */
[----:B------:R-:W-:-:S02]  /*01c0*/  IMAD R11, R13, R12, RZ ;  /* 0x0000000c0d0b7224 */ /* 0x000fc400078e02ff */
[----:B------:R-:W-:Y:S01]  /*01d0*/  IMAD R10, R2, R13, R10 ;  /* 0x0000000d020a7224 */ /* 0x000fe200078e020a */
[----:B------:R-:W-:Y:S01]  /*01e0*/  CS2R R2, SRZ ;  /* 0x0000000000027805 */ /* 0x000fe2000001ff00 */
[----:B------:R-:W-:-:S05]  /*01f0*/  IMAD R11, R11, R0, RZ ;  /* 0x000000000b0b7224 */ /* 0x000fca00078e02ff */
[----:B------:R-:W-:Y:S01]  /*0200*/  ISETP.GE.U32.AND P1, PT, R11, 0x2, PT ;  /* 0x000000020b00780c */ /* 0x000fe20003f26070 */
[----:B0-----:R-:W-:Y:S01]  /*0210*/  ULEA UR4, UR5, UR4, 0x18 ;  /* 0x0000000405047291 */ /* 0x001fe2000f8ec0ff */
[----:B--2---:R-:W-:-:S05]  /*0220*/  @!P0 DADD R8, R4, -R6 ;  /* 0x0000000004088229 */ /* 0x004fca0000000806 */
[----:B------:R-:W-:-:S03]  /*0230*/  LEA R7, R10, UR4, 0x3 ;  /* 0x000000040a077c11 */ /* 0x000fc6000f8e18ff */
[----:B------:R-:W-:Y:S01]  /*0240*/  @!P0 DADD R2, -RZ, |R8| ;  /* 0x00000000ff028229 */ /* 0x000fe20000000508 */
[----:B------:R-:W-:-:S06]  /*0250*/  ISETP.NE.AND P0, PT, R10, RZ, PT ;  /* 0x000000ff0a00720c */ /* 0x000fcc0003f05270 */
[----:B------:R0:W-:Y:S01]  /*0260*/  STS.64 [R7], R2 ;  /* 0x0000000207007388 */ /* 0x0001e20000000a00 */
[----:B------:R-:W-:Y:S06]  /*0270*/  BAR.SYNC.DEFER_BLOCKING 0x0 ;  /* 0x0000000000007b1d */ /* 0x000fec0000010000 */
[----:B------:R-:W-:Y:S05]  /*0280*/  @!P1 BRA `(.L_x_0) ;  /* 0x0000000000489947 */ /* 0x000fea0003800000 */
.L_x_1:
[----:B------:R-:W-:-:S04]  /*0290*/  SHF.R.U32.HI R0, RZ, 0x1, R11 ;  /* 0x00000001ff007819 */ /* 0x000fc8000001160b */
[----:B------:R-:W-:-:S13]  /*02a0*/  ISETP.GE.U32.AND P1, PT, R10, R0, PT ;  /* 0x000000000a00720c */ /* 0x000fda0003f26070 */
[----:B------:R-:W-:Y:S01]  /*02b0*/  @!P1 IMAD R4, R0, 0x8, R7 ;  /* 0x0000000800049824 */ /* 0x000fe200078e0207 */
[----:B0-----:R-:W0:Y:S05]  /*02c0*/  @!P1 LDS.64 R2, [R7] ;  /* 0x0000000007029984 */ /* 0x001e2a0000000a00 */
[----:B------:R-:W1:Y:S01]  /*02d0*/  @!P1 LDS.64 R4, [R4] ;  /* 0x0000000004049984 */ /* 0x000e620000000a00 */
[----:B0-----:R-:W-:Y:S01]  /*02e0*/  @!P1 IMAD.MOV.U32 R6, RZ, RZ, R3 ;  /* 0x000000ffff069224 */ /* 0x001fe200078e0003 */
[----:B-1----:R-:W-:Y:S01]  /*02f0*/  @!P1 DSETP.MAX.AND P2, P3, R2, R4, PT ;  /* 0x000000040200922a */ /* 0x002fe20003b4f000 */
[----:B------:R-:W-:Y:S01]  /*0300*/  @!P1 IMAD.MOV.U32 R9, RZ, RZ, R5 ;  /* 0x000000ffff099224 */ /* 0x000fe200078e0005 */
[----:B------:R-:W-:-:S04]  /*0310*/  @!P1 MOV R3, R4 ;  /* 0x0000000400039202 */ /* 0x000fc80000000f00 */
[----:B------:R-:W-:Y:S02]  /*0320*/  @!P1 FSEL R6, R6, R9, P2 ;  /* 0x0000000906069208 */ /* 0x000fe40001000000 */
[----:B------:R-:W-:Y:S02]  /*0330*/  @!P1 LOP3.LUT R9, R9, 0x80000, RZ, 0xfc, !PT ;  /* 0x0008000009099812 */ /* 0x000fe400078efcff */
[----:B------:R-:W-:Y:S02]  /*0340*/  @!P1 SEL R2, R2, R3, P2 ;  /* 0x0000000302029207 */ /* 0x000fe40001000000 */
[----:B------:R-:W-:-:S05]  /*0350*/  @!P1 SEL R3, R9, R6, P3 ;  /* 0x0000000609039207 */ /* 0x000fca0001800000 */
[----:B------:R1:W-:Y:S01]  /*0360*/  @!P1 STS.64 [R7], R2 ;  /* 0x0000000207009388 */ /* 0x0003e20000000a00 */
[----:B------:R-:W-:Y:S01]  /*0370*/  BAR.SYNC.DEFER_BLOCKING 0x0 ;  /* 0x0000000000007b1d */ /* 0x000fe20000010000 */
[----:B------:R-:W-:Y:S01]  /*0380*/  ISETP.GT.U32.AND P1, PT, R11, 0x3, PT ;  /* 0x000000030b00780c */ /* 0x000fe20003f24070 */
[----:B------:R-:W-:-:S12]  /*0390*/  IMAD.MOV.U32 R11, RZ, RZ, R0 ;  /* 0x000000ffff0b7224 */ /* 0x000fd800078e0000 */
[----:B-1----:R-:W-:Y:S05]  /*03a0*/  @P1 BRA `(.L_x_1) ;  /* 0xfffffffc00b81947 */ /* 0x002fea000383ffff */
.L_x_0:
[----:B------:R-:W-:Y:S05]  /*03b0*/  @P0 EXIT ;  /* 0x000000000000094d */ /* 0x000fea0003800000 */
[----:B------:R-:W1:Y:S01]  /*03c0*/  S2UR UR5, SR_CgaCtaId ;  /* 0x00000000000579c3 */ /* 0x000e620000008800 */
[----:B------:R-:W-:-:S07]  /*03d0*/  UMOV UR4, 0x400 ;  /* 0x0000040000047882 */ /* 0x000fce0000000000 */
[----:B------:R-:W2:Y:S01]  /*03e0*/  LDC.64 R8, c[0x0][0x390] ;  /* 0x0000e400ff087b82 */ /* 0x000ea20000000a00 */
[----:B-1----:R-:W-:-:S09]  /*03f0*/  ULEA UR4, UR5, UR4, 0x18 ;  /* 0x0000000405047291 */ /* 0x002fd2000f8ec0ff */
[----:B0-----:R-:W0:Y:S03]  /*0400*/  LDS.64 R2, [UR4] ;  /* 0x00000004ff027984 */ /* 0x001e260008000a00 */
.L_x_2:
[----:B--2---:R-:W2:Y:S01]  /*0410*/  LDG.E.64 R4, desc[UR6][R8.64] ;  /* 0x0000000608047981 */ /* 0x004ea2000c1e1b00 */
[----:B0-----:R-:W-:Y:S01]  /*0420*/  IMAD.MOV.U32 R0, RZ, RZ, R3 ;  /* 0x000000ffff007224 */ /* 0x001fe200078e0003 */
[----:B------:R-:W-:Y:S05]  /*0430*/  YIELD ;  /* 0x0000000000007946 */ /* 0x000fea0003800000 */
[----:B--2---:R-:W-:Y:S01]  /*0440*/  DSETP.MAX.AND P0, P1, R2, R4, PT ;  /* 0x000000040200722a */ /* 0x004fe2000390f000 */
[----:B------:R-:W-:Y:S01]  /*0450*/  MOV R11, R5 ;  /* 0x00000005000b7202 */ /* 0x000fe20000000f00 */
[----:B------:R-:W-:-:S04]  /*0460*/  IMAD.MOV.U32 R7, RZ, RZ, R4 ;  /* 0x000000ffff077224 */ /* 0x000fc800078e0004 */
[----:B------:R-:W-:Y:S01]  /*0470*/  FSEL R13, R0, R11, P0 ;  /* 0x0000000b000d7208 */ /* 0x000fe20000000000 */
[----:B------:R-:W-:-:S05]  /*0480*/  IMAD.MOV.U32 R0, RZ, RZ, R2 ;  /* 0x000000ffff007224 */ /* 0x000fca00078e0002 */
[----:B------:R-:W-:Y:S02]  /*0490*/  SEL R6, R0, R7, P0 ;  /* 0x0000000700067207 */ /* 0x000fe40000000000 */
[----:B------:R-:W-:-:S04]  /*04a0*/  @P1 LOP3.LUT R13, R11, 0x80000, RZ, 0xfc, !PT ;  /* 0x000800000b0d1812 */ /* 0x000fc800078efcff */
[----:B------:R-:W-:-:S06]  /*04b0*/  MOV R7, R13 ;  /* 0x0000000d00077202 */ /* 0x000fcc0000000f00 */
[----:B------:R-:W2:Y:S02]  /*04c0*/  ATOMG.E.CAS.64.STRONG.GPU PT, R6, [R8], R4, R6 ;  /* 0x00000004080673a9 */ /* 0x000ea400001ee506 */
[----:B--2---:R-:W-:-:S04]  /*04d0*/  ISETP.NE.U32.AND P0, PT, R4, R6, PT ;  /* 0x000000060400720c */ /* 0x004fc80003f05070 */
[----:B------:R-:W-:-:S13]  /*04e0*/  ISETP.NE.AND.EX P0, PT, R5, R7, PT, P0 ;  /* 0x000000070500720c */ /* 0x000fda0003f05300 */
[----:B------:R-:W-:Y:S05]  /*04f0*/  @P0 BRA `(.L_x_2) ;  /* 0xfffffffc00c40947 */ /* 0x000fea000383ffff */
[----:B------:R-:W-:Y:S05]  /*0500*/  EXIT ;  /* 0x000000000000794d */ /* 0x000fea0003800000 */
.L_x_3:
[----:B------:R-:W-:-:S00]  /*0510*/  BRA `(.L_x_3) ;  /* 0xfffffffc00fc7947 */ /* 0x000fc0000383ffff */
[----:B------:R-:W-:-:S00]  /*0520*/  NOP ;  /* 0x0000000000007918 */ /* 0x000fc00000000000 */
        /* <DEDUP_REMOVED lines=13> */
.L_x_19:


//--------------------- .text._Z15transposeMatrixPKdPdi --------------------------
	.section	.text._Z15transposeMatrixPKdPdi,"ax",@progbits
	.align	128
        .global         _Z15transposeMatrixPKdPdi
        .type           _Z15transposeMatrixPKdPdi,@function
        .size           _Z15transposeMatrixPKdPdi,(.L_x_20 - _Z15transposeMatrixPKdPdi)
        .other          _Z15transposeMatrixPKdPdi,@"STO_CUDA_ENTRY STV_DEFAULT"
_Z15transposeMatrixPKdPdi:
.text._Z15transposeMatrixPKdPdi:
[----:B------:R-:W-:Y:S01]  /*0000*/  LDC R1, c[0x0][0x37c] ;  /* 0x0000df00ff017b82 */ /* 0x000fe20000000800 */
[----:B------:R-:W0:Y:S07]  /*0010*/  S2R R5, SR_CTAID.X ;  /* 0x0000000000057919 */ /* 0x000e2e0000002500 */
[----:B------:R-:W1:Y:S01]  /*0020*/  LDC R4, c[0x0][0x390] ;  /* 0x0000e400ff047b82 */ /* 0x000e620000000800 */
[----:B------:R-:W-:Y:S01]  /*0030*/  UMOV UR4, 0x400 ;  /* 0x0000040000047882 */ /* 0x000fe20000000000 */
[----:B------:R-:W2:Y:S01]  /*0040*/  LDCU.64 UR6, c[0x0][0x358] ;  /* 0x00006b00ff0677ac */ /* 0x000ea20008000a00 */
[----:B------:R-:W0:Y:S01]  /*0050*/  S2R R6, SR_TID.Y ;  /* 0x0000000000067919 */ /* 0x000e220000002200 */
[----:B------:R-:W-:Y:S01]  /*0060*/  BSSY.RECONVERGENT B0, `(.L_x_4) ;  /* 0x0000020000007945 */ /* 0x000fe20003800200 */
[----:B------:R-:W3:Y:S03]  /*0070*/  S2R R3, SR_CTAID.Z ;  /* 0x0000000000037919 */ /* 0x000ee60000002700 */
[----:B------:R-:W4:Y:S01]  /*0080*/  S2UR UR5, SR_CgaCtaId ;  /* 0x00000000000579c3 */ /* 0x000f220000008800 */
[----:B------:R-:W5:Y:S07]  /*0090*/  S2R R16, SR_TID.X ;  /* 0x0000000000107919 */ /* 0x000f6e0000002100 */
[----:B------:R-:W1:Y:S01]  /*00a0*/  S2UR UR8, SR_CTAID.Y ;  /* 0x00000000000879c3 */ /* 0x000e620000002600 */
[----:B----4-:R-:W-:Y:S01]  /*00b0*/  ULEA UR4, UR5, UR4, 0x18 ;  /* 0x0000000405047291 */ /* 0x010fe2000f8ec0ff */
[----:B0-----:R-:W-:-:S02]  /*00c0*/  IMAD R7, R5, 0x20, R6 ;  /* 0x0000002005077824 */ /* 0x001fc400078e0206 */
[C---:B---3--:R-:W-:Y:S02]  /*00d0*/  IMAD R0, R3.reuse, 0x20, R6 ;  /* 0x0000002003007824 */ /* 0x048fe400078e0206 */
[----:B-----5:R-:W-:Y:S01]  /*00e0*/  IMAD R10, R3, 0x20, R16 ;  /* 0x00000020030a7824 */ /* 0x020fe200078e0210 */
[----:B------:R-:W-:Y:S02]  /*00f0*/  LEA R5, R5, R16, 0x5 ;  /* 0x0000001005057211 */ /* 0x000fe400078e28ff */
[----:B------:R-:W-:Y:S02]  /*0100*/  LEA R11, R16, UR4, 0x3 ;  /* 0x00000004100b7c11 */ /* 0x000fe4000f8e18ff */
[----:B------:R-:W-:Y:S02]  /*0110*/  VIMNMX R3, PT, PT, R7, R10, !PT ;  /* 0x0000000a07037248 */ /* 0x000fe40007fe0100 */
[----:B------:R-:W-:Y:S02]  /*0120*/  ISETP.GE.AND P0, PT, R5, RZ, PT ;  /* 0x000000ff0500720c */ /* 0x000fe40003f06270 */
[----:B-1----:R-:W-:-:S02]  /*0130*/  ISETP.GE.AND P1, PT, R3, R4, PT ;  /* 0x000000040300720c */ /* 0x002fc40003f26270 */
[----:B------:R-:W-:-:S04]  /*0140*/  VIMNMX R9, PT, PT, R5, R0, !PT ;  /* 0x0000000005097248 */ /* 0x000fc80007fe0100 */
[----:B------:R-:W-:-:S07]  /*0150*/  ISETP.GE.OR P0, PT, R9, R4, !P0 ;  /* 0x000000040900720c */ /* 0x000fce0004706670 */
[----:B--2---:R-:W-:Y:S06]  /*0160*/  @P1 BRA `(.L_x_5) ;  /* 0x00000000003c1947 */ /* 0x004fec0003800000 */
[----:B------:R-:W0:Y:S01]  /*0170*/  LDC.64 R2, c[0x0][0x380] ;  /* 0x0000e000ff027b82 */ /* 0x000e220000000a00 */
[----:B------:R-:W-:-:S07]  /*0180*/  HFMA2 R12, -RZ, RZ, 0, 0 ;  /* 0x00000000ff0c7431 */ /* 0x000fce00000001ff */
.L_x_6:
[----:B------:R-:W-:-:S04]  /*0190*/  IMAD.IADD R13, R7, 0x1, R12 ;  /* 0x00000001070d7824 */ /* 0x000fc800078e020c */
[----:B-1----:R-:W-:-:S04]  /*01a0*/  IMAD R9, R13, R4, UR8 ;  /* 0x000000080d097e24 */ /* 0x002fc8000f8e0204 */
[----:B------:R-:W-:-:S04]  /*01b0*/  IMAD R9, R9, R4, R10 ;  /* 0x0000000409097224 */ /* 0x000fc800078e020a */
[----:B0-----:R-:W-:-:S06]  /*01c0*/  IMAD.WIDE R8, R9, 0x8, R2 ;  /* 0x0000000809087825 */ /* 0x001fcc00078e0202 */
[----:B------:R-:W2:Y:S01]  /*01d0*/  LDG.E.64 R8, desc[UR6][R8.64] ;  /* 0x0000000608087981 */ /* 0x000ea2000c1e1b00 */
[----:B------:R-:W-:Y:S01]  /*01e0*/  IADD3 R14, PT, PT, R6, R12, RZ ;  /* 0x0000000c060e7210 */ /* 0x000fe20007ffe0ff */
[----:B------:R-:W-:Y:S01]  /*01f0*/  VIADD R13, R13, 0x8 ;  /* 0x000000080d0d7836 */ /* 0x000fe20000000000 */
[C---:B------:R-:W-:Y:S02]  /*0200*/  ISETP.LT.U32.AND P2, PT, R12.reuse, 0x18, PT ;  /* 0x000000180c00780c */ /* 0x040fe40003f41070 */
[----:B------:R-:W-:Y:S01]  /*0210*/  IADD3 R12, PT, PT, R12, 0x8, RZ ;  /* 0x000000080c0c7810 */ /* 0x000fe20007ffe0ff */
[----:B------:R-:W-:Y:S01]  /*0220*/  IMAD R15, R14, 0x108, R11 ;  /* 0x000001080e0f7824 */ /* 0x000fe200078e020b */
[----:B------:R-:W-:-:S04]  /*0230*/  ISETP.GE.AND P1, PT, R13, R4, PT ;  /* 0x000000040d00720c */ /* 0x000fc80003f26270 */
[----:B--2---:R1:W-:Y:S09]  /*0240*/  STS.64 [R15], R8 ;  /* 0x000000080f007388 */ /* 0x0043f20000000a00 */
[----:B------:R-:W-:Y:S05]  /*0250*/  @!P1 BRA P2, `(.L_x_6) ;  /* 0xfffffffc00cc9947 */ /* 0x000fea000103ffff */
.L_x_5:
[----:B------:R-:W-:Y:S05]  /*0260*/  BSYNC.RECONVERGENT B0 ;  /* 0x0000000000007941 */ /* 0x000fea0003800200 */
.L_x_4:
[----:B------:R-:W-:Y:S06]  /*0270*/  BAR.SYNC.DEFER_BLOCKING 0x0 ;  /* 0x0000000000007b1d */ /* 0x000fec0000010000 */
[----:B------:R-:W-:Y:S05]  /*0280*/  @P0 EXIT ;  /* 0x000000000000094d */ /* 0x000fea0003800000 */
[----:B------:R-:W0:Y:S01]  /*0290*/  LDC.64 R2, c[0x0][0x388] ;  /* 0x0000e200ff027b82 */ /* 0x000e220000000a00 */
[----:B------:R-:W-:Y:S01]  /*02a0*/  IMAD R7, R16, 0x100, R11 ;  /* 0x0000010010077824 */ /* 0x000fe200078e020b */
[----:B------:R-:W-:-:S07]  /*02b0*/  MOV R13, RZ ;  /* 0x000000ff000d7202 */ /* 0x000fce0000000f00 */
.L_x_7:
[--C-:B-12---:R-:W-:Y:S01]  /*02c0*/  IMAD.IADD R8, R6, 0x1, R13.reuse ;  /* 0x0000000106087824 */ /* 0x106fe200078e020d */
[C---:B------:R-:W-:Y:S01]  /*02d0*/  ISETP.LT.U32.AND P1, PT, R13.reuse, 0x18, PT ;  /* 0x000000180d00780c */ /* 0x040fe20003f21070 */
[----:B------:R-:W-:Y:S02]  /*02e0*/  IMAD.IADD R15, R0, 0x1, R13 ;  /* 0x00000001000f7824 */ /* 0x000fe400078e020d */
[----:B------:R-:W-:Y:S01]  /*02f0*/  VIADD R13, R13, 0x8 ;  /* 0x000000080d0d7836 */ /* 0x000fe20000000000 */
[----:B------:R-:W-:Y:S01]  /*0300*/  LEA R8, R8, R7, 0x3 ;  /* 0x0000000708087211 */ /* 0x000fe200078e18ff */
[C---:B------:R-:W-:Y:S01]  /*0310*/  IMAD R10, R15.reuse, R4, UR8 ;  /* 0x000000080f0a7e24 */ /* 0x040fe2000f8e0204 */
[----:B------:R-:W-:-:S03]  /*0320*/  IADD3 R15, PT, PT, R15, 0x8, RZ ;  /* 0x000000080f0f7810 */ /* 0x000fc60007ffe0ff */
[-C--:B------:R-:W-:Y:S01]  /*0330*/  IMAD R11, R10, R4.reuse, R5 ;  /* 0x000000040a0b7224 */ /* 0x080fe200078e0205 */
[----:B------:R-:W1:Y:S01]  /*0340*/  LDS.64 R8, [R8] ;  /* 0x0000000008087984 */ /* 0x000e620000000a00 */
[----:B------:R-:W-:Y:S02]  /*0350*/  ISETP.GE.U32.AND P0, PT, R15, R4, PT ;  /* 0x000000040f00720c */ /* 0x000fe40003f06070 */
[----:B0-----:R-:W-:-:S05]  /*0360*/  IMAD.WIDE R10, R11, 0x8, R2 ;  /* 0x000000080b0a7825 */ /* 0x001fca00078e0202 */
[----:B-1----:R2:W-:Y:S06]  /*0370*/  STG.E.64 desc[UR6][R10.64], R8 ;  /* 0x000000080a007986 */ /* 0x0025ec000c101b06 */
[----:B------:R-:W-:Y:S05]  /*0380*/  @!P0 BRA P1, `(.L_x_7) ;  /* 0xfffffffc00cc8947 */ /* 0x000fea000083ffff */
[----:B------:R-:W-:Y:S05]  /*0390*/  EXIT ;  /* 0x000000000000794d */ /* 0x000fea0003800000 */
.L_x_8:
        /* <DEDUP_REMOVED lines=14> */
.L_x_20:


//--------------------- .text._Z15kernel_update_jPdi --------------------------
	.section	.text._Z15kernel_update_jPdi,"ax",@progbits
	.align	128
        .global         _Z15kernel_update_jPdi
        .type           _Z15kernel_update_jPdi,@function
        .size           _Z15kernel_update_jPdi,(.L_x_21 - _Z15kernel_update_jPdi)
        .other          _Z15kernel_update_jPdi,@"STO_CUDA_ENTRY STV_DEFAULT"
_Z15kernel_update_jPdi:
.text._Z15kernel_update_jPdi:
[----:B------:R-:W-:Y:S01]  /*0000*/  LDC R1, c[0x0][0x37c] ;  /* 0x0000df00ff017b82 */ /* 0x000fe20000000800 */
[----:B------:R-:W0:Y:S07]  /*0010*/  S2R R2, SR_TID.X ;  /* 0x0000000000027919 */ /* 0x000e2e0000002100 */
[----:B------:R-:W0:Y:S01]  /*0020*/  S2UR UR6, SR_CTAID.X ;  /* 0x00000000000679c3 */ /* 0x000e220000002500 */
[----:B------:R-:W1:Y:S07]  /*0030*/  S2R R6, SR_TID.Y ;  /* 0x0000000000067919 */ /* 0x000e6e0000002200 */
[----:B------:R-:W0:Y:S01]  /*0040*/  LDC R3, c[0x0][0x360] ;  /* 0x0000d800ff037b82 */ /* 0x000e220000000800 */
[----:B------:R-:W2:Y:S07]  /*0050*/  LDCU UR4, c[0x0][0x364] ;  /* 0x00006c80ff0477ac */ /* 0x000eae0008000800 */
[----:B------:R-:W3:Y:S08]  /*0060*/  LDC R0, c[0x0][0x388] ;  /* 0x0000e200ff007b82 */ /* 0x000ef00000000800 */
[----:B------:R-:W2:Y:S01]  /*0070*/  S2UR UR5, SR_CTAID.Y ;  /* 0x00000000000579c3 */ /* 0x000ea20000002600 */
[----:B0-----:R-:W-:Y:S01]  /*0080*/  IMAD R3, R3, UR6, R2 ;  /* 0x0000000603037c24 */ /* 0x001fe2000f8e0202 */
[----:B---3--:R-:W-:-:S04]  /*0090*/  IADD3 R2, PT, PT, R0, -0x1, RZ ;  /* 0xffffffff00027810 */ /* 0x008fc80007ffe0ff */
[----:B------:R-:W-:Y:S01]  /*00a0*/  ISETP.GE.AND P0, PT, R3, R2, PT ;  /* 0x000000020300720c */ /* 0x000fe20003f06270 */
[----:B--2---:R-:W-:-:S03]  /*00b0*/  UIMAD UR5, UR5, UR4, URZ ;  /* 0x00000004050572a4 */ /* 0x004fc6000f8e02ff */
[----:B------:R-:W-:-:S03]  /*00c0*/  ISETP.LT.OR P0, PT, R3, 0x1, P0 ;  /* 0x000000010300780c */ /* 0x000fc60000701670 */
[----:B-1----:R-:W-:-:S04]  /*00d0*/  IADD3 R9, PT, PT, R6, UR5, RZ ;  /* 0x0000000506097c10 */ /* 0x002fc8000fffe0ff */
[----:B------:R-:W-:-:S04]  /*00e0*/  ISETP.EQ.OR P0, PT, R9, RZ, P0 ;  /* 0x000000ff0900720c */ /* 0x000fc80000702670 */
[----:B------:R-:W-:-:S04]  /*00f0*/  ISETP.GE.OR P0, PT, R9, R2, P0 ;  /* 0x000000020900720c */ /* 0x000fc80000706670 */
[----:B------:R-:W-:-:S13]  /*0100*/  ISETP.LT.OR P0, PT, R0, 0x3, P0 ;  /* 0x000000030000780c */ /* 0x000fda0000701670 */
[----:B------:R-:W-:Y:S05]  /*0110*/  @P0 EXIT ;  /* 0x000000000000094d */ /* 0x000fea0003800000 */
[C---:B------:R-:W-:Y:S01]  /*0120*/  IADD3 R2, PT, PT, R0.reuse, -0x3, RZ ;  /* 0xfffffffd00027810 */ /* 0x040fe20007ffe0ff */
[-C--:B------:R-:W-:Y:S01]  /*0130*/  IMAD R7, R3, R0.reuse, RZ ;  /* 0x0000000003077224 */ /* 0x080fe200078e02ff */
[----:B------:R-:W-:Y:S01]  /*0140*/  IADD3 R4, PT, PT, R0, -0x2, RZ ;  /* 0xfffffffe00047810 */ /* 0x000fe20007ffe0ff */
[----:B------:R-:W0:Y:S01]  /*0150*/  LDCU.64 UR6, c[0x0][0x358] ;  /* 0x00006b00ff0677ac */ /* 0x000e220008000a00 */
[----:B------:R-:W-:Y:S01]  /*0160*/  ISETP.GE.U32.AND P0, PT, R2, 0x7, PT ;  /* 0x000000070200780c */ /* 0x000fe20003f06070 */
[----:B------:R-:W-:Y:S01]  /*0170*/  IMAD R5, R7, R0, R9 ;  /* 0x0000000007057224 */ /* 0x000fe200078e0209 */
[----:B------:R-:W-:Y:S01]  /*0180*/  LOP3.LUT R8, R4, 0x7, RZ, 0xc0, !PT ;  /* 0x0000000704087812 */ /* 0x000fe200078ec0ff */
[----:B------:R-:W-:-:S10]  /*0190*/  UMOV UR4, 0x1 ;  /* 0x0000000100047882 */ /* 0x000fd40000000000 */
[----:B------:R-:W-:Y:S05]  /*01a0*/  @!P0 BRA `(.L_x_9) ;  /* 0x0000000000e88947 */ /* 0x000fea0003800000 */
[----:B------:R-:W1:Y:S01]  /*01b0*/  LDC.64 R2, c[0x0][0x380] ;  /* 0x0000e000ff027b82 */ /* 0x000e620000000a00 */
[C---:B------:R-:W-:Y:S01]  /*01c0*/  IADD3 R10, PT, PT, R7.reuse, 0x2, RZ ;  /* 0x00000002070a7810 */ /* 0x040fe20007ffe0ff */
[-C--:B------:R-:W-:Y:S01]  /*01d0*/  IMAD R7, R7, R0.reuse, R6 ;  /* 0x0000000007077224 */ /* 0x080fe200078e0206 */
[----:B------:R-:W-:Y:S01]  /*01e0*/  LOP3.LUT R6, R4, 0xfffffff8, RZ, 0xc0, !PT ;  /* 0xfffffff804067812 */ /* 0x000fe200078ec0ff */
[----:B------:R-:W-:Y:S02]  /*01f0*/  UMOV UR4, URZ ;  /* 0x000000ff00047c82 */ /* 0x000fe40008000000 */
[----:B------:R-:W-:Y:S01]  /*0200*/  IMAD R9, R10, R0, R9 ;  /* 0x000000000a097224 */ /* 0x000fe200078e0209 */
[----:B------:R-:W-:Y:S02]  /*0210*/  IADD3 R7, PT, PT, R7, UR5, RZ ;  /* 0x0000000507077c10 */ /* 0x000fe4000fffe0ff */
[----:B------:R-:W-:-:S07]  /*0220*/  IADD3 R6, PT, PT, -R6, RZ, RZ ;  /* 0x000000ff06067210 */ /* 0x000fce0007ffe1ff */
.L_x_10:
[----:B-12---:R-:W-:-:S04]  /*0230*/  IMAD.WIDE R16, R7, 0x8, R2 ;  /* 0x0000000807107825 */ /* 0x006fc800078e0202 */
[----:B------:R-:W-:Y:S01]  /*0240*/  IMAD.WIDE R10, R9, 0x8, R2 ;  /* 0x00000008090a7825 */ /* 0x000fe200078e0202 */
[----:B0-----:R-:W2:Y:S04]  /*0250*/  LDG.E.64 R12, desc[UR6][R16.64] ;  /* 0x00000006100c7981 */ /* 0x001ea8000c1e1b00 */
[----:B------:R-:W2:Y:S01]  /*0260*/  LDG.E.64 R14, desc[UR6][R10.64] ;  /* 0x000000060a0e7981 */ /* 0x000ea2000c1e1b00 */
[----:B------:R-:W-:Y:S01]  /*0270*/  IMAD.WIDE.U32 R20, R0, 0x8, R16 ;  /* 0x0000000800147825 */ /* 0x000fe200078e0010 */
[----:B--2---:R-:W-:-:S08]  /*0280*/  DADD R12, R12, R14 ;  /* 0x000000000c0c7229 */ /* 0x004fd0000000000e */
[----:B------:R-:W-:Y:S01]  /*0290*/  DMUL R18, R12, 0.5 ;  /* 0x3fe000000c127828 */ /* 0x000fe20000000000 */
[----:B------:R-:W-:-:S06]  /*02a0*/  IMAD.WIDE.U32 R12, R0, 0x8, R10 ;  /* 0x00000008000c7825 */ /* 0x000fcc00078e000a */
[----:B------:R0:W-:Y:S04]  /*02b0*/  STG.E.64 desc[UR6][R20.64], R18 ;  /* 0x0000001214007986 */ /* 0x0001e8000c101b06 */
[----:B------:R-:W2:Y:S02]  /*02c0*/  LDG.E.64 R14, desc[UR6][R12.64] ;  /* 0x000000060c0e7981 */ /* 0x000ea4000c1e1b00 */
        /* <DEDUP_REMOVED lines=9> */
[----:B0-----:R-:W3:Y:S02]  /*0360*/  LDG.E.64 R18, desc[UR6][R16.64] ;  /* 0x0000000610127981 */ /* 0x001ee4000c1e1b00 */
[----:B---3--:R-:W-:-:S08]  /*0370*/  DADD R18, R24, R18 ;  /* 0x0000000018127229 */ /* 0x008fd00000000012 */
[----:B------:R-:W-:Y:S01]  /*0380*/  DMUL R20, R18, 0.5 ;  /* 0x3fe0000012147828 */ /* 0x000fe20000000000 */
[----:B------:R-:W-:-:S06]  /*0390*/  IMAD.WIDE.U32 R18, R0, 0x8, R16 ;  /* 0x0000000800127825 */ /* 0x000fcc00078e0010 */
[----:B------:R0:W-:Y:S04]  /*03a0*/  STG.E.64 desc[UR6][R14.64], R20 ;  /* 0x000000140e007986 */ /* 0x0001e8000c101b06 */
[----:B-1----:R-:W3:Y:S02]  /*03b0*/  LDG.E.64 R10, desc[UR6][R18.64] ;  /* 0x00000006120a7981 */ /* 0x002ee4000c1e1b00 */
[----:B---3--:R-:W-:-:S08]  /*03c0*/  DADD R10, R20, R10 ;  /* 0x00000000140a7229 */ /* 0x008fd0000000000a */
[----:B------:R-:W-:Y:S01]  /*03d0*/  DMUL R22, R10, 0.5 ;  /* 0x3fe000000a167828 */ /* 0x000fe20000000000 */
[----:B------:R-:W-:-:S06]  /*03e0*/  IMAD.WIDE.U32 R10, R0, 0x8, R18 ;  /* 0x00000008000a7825 */ /* 0x000fcc00078e0012 */
[----:B------:R1:W-:Y:S04]  /*03f0*/  STG.E.64 desc[UR6][R16.64], R22 ;  /* 0x0000001610007986 */ /* 0x0003e8000c101b06 */
[----:B--2---:R-:W2:Y:S02]  /*0400*/  LDG.E.64 R12, desc[UR6][R10.64] ;  /* 0x000000060a0c7981 */ /* 0x004ea4000c1e1b00 */
[----:B--2---:R-:W-:-:S08]  /*0410*/  DADD R12, R22, R12 ;  /* 0x00000000160c7229 */ /* 0x004fd0000000000c */
[----:B------:R-:W-:Y:S01]  /*0420*/  DMUL R24, R12, 0.5 ;  /* 0x3fe000000c187828 */ /* 0x000fe20000000000 */
[----:B------:R-:W-:-:S06]  /*0430*/  IMAD.WIDE.U32 R12, R0, 0x8, R10 ;  /* 0x00000008000c7825 */ /* 0x000fcc00078e000a */
[----:B------:R2:W-:Y:S04]  /*0440*/  STG.E.64 desc[UR6][R18.64], R24 ;  /* 0x0000001812007986 */ /* 0x0005e8000c101b06 */
[----:B0-----:R-:W3:Y:S01]  /*0450*/  LDG.E.64 R14, desc[UR6][R12.64] ;  /* 0x000000060c0e7981 */ /* 0x001ee2000c1e1b00 */
[----:B------:R-:W-:Y:S01]  /*0460*/  IMAD.WIDE.U32 R20, R0, 0x8, R12 ;  /* 0x0000000800147825 */ /* 0x000fe200078e000c */
[----:B---3--:R-:W-:-:S08]  /*0470*/  DADD R14, R24, R14 ;  /* 0x00000000180e7229 */ /* 0x008fd0000000000e */
[----:B------:R-:W-:-:S07]  /*0480*/  DMUL R14, R14, 0.5 ;  /* 0x3fe000000e0e7828 */ /* 0x000fce0000000000 */
[----:B------:R2:W-:Y:S04]  /*0490*/  STG.E.64 desc[UR6][R10.64], R14 ;  /* 0x0000000e0a007986 */ /* 0x0005e8000c101b06 */
[----:B------:R-:W1:Y:S01]  /*04a0*/  LDG.E.64 R20, desc[UR6][R20.64] ;  /* 0x0000000614147981 */ /* 0x000e62000c1e1b00 */
[----:B------:R-:W-:Y:S01]  /*04b0*/  IADD3 R6, PT, PT, R6, 0x8, RZ ;  /* 0x0000000806067810 */ /* 0x000fe20007ffe0ff */
[----:B------:R-:W-:Y:S01]  /*04c0*/  UIADD3 UR4, UPT, UPT, UR4, 0x8, URZ ;  /* 0x0000000804047890 */ /* 0x000fe2000fffe0ff */
[----:B------:R-:W-:Y:S02]  /*04d0*/  LEA R7, R0, R7, 0x3 ;  /* 0x0000000700077211 */ /* 0x000fe400078e18ff */
[----:B------:R-:W-:Y:S02]  /*04e0*/  ISETP.NE.AND P0, PT, R6, RZ, PT ;  /* 0x000000ff0600720c */ /* 0x000fe40003f05270 */
[----:B------:R-:W-:Y:S01]  /*04f0*/  LEA R9, R0, R9, 0x3 ;  /* 0x0000000900097211 */ /* 0x000fe200078e18ff */
[----:B-1----:R-:W-:-:S08]  /*0500*/  DADD R16, R14, R20 ;  /* 0x000000000e107229 */ /* 0x002fd00000000014 */
[----:B------:R-:W-:-:S07]  /*0510*/  DMUL R16, R16, 0.5 ;  /* 0x3fe0000010107828 */ /* 0x000fce0000000000 */
[----:B------:R2:W-:Y:S01]  /*0520*/  STG.E.64 desc[UR6][R12.64], R16 ;  /* 0x000000100c007986 */ /* 0x0005e2000c101b06 */
[----:B------:R-:W-:Y:S05]  /*0530*/  @P0 BRA `(.L_x_10) ;  /* 0xfffffffc003c0947 */ /* 0x000fea000383ffff */
[----:B------:R-:W-:-:S12]  /*0540*/  UIADD3 UR4, UPT, UPT, UR4, 0x1, URZ ;  /* 0x0000000104047890 */ /* 0x000fd8000fffe0ff */
.L_x_9:
[----:B------:R-:W-:-:S13]  /*0550*/  ISETP.NE.AND P0, PT, R8, RZ, PT ;  /* 0x000000ff0800720c */ /* 0x000fda0003f05270 */
[----:B0-----:R-:W-:Y:S05]  /*0560*/  @!P0 EXIT ;  /* 0x000000000000894d */ /* 0x001fea0003800000 */
[----:B------:R-:W-:Y:S02]  /*0570*/  ISETP.GE.U32.AND P0, PT, R8, 0x4, PT ;  /* 0x000000040800780c */ /* 0x000fe40003f06070 */
[----:B------:R-:W-:-:S04]  /*0580*/  LOP3.LUT R4, R4, 0x3, RZ, 0xc0, !PT ;  /* 0x0000000304047812 */ /* 0x000fc800078ec0ff */
[----:B------:R-:W-:-:S07]  /*0590*/  ISETP.NE.AND P1, PT, R4, RZ, PT ;  /* 0x000000ff0400720c */ /* 0x000fce0003f25270 */
[----:B------:R-:W-:Y:S06]  /*05a0*/  @!P0 BRA `(.L_x_11) ;  /* 0x0000000000708947 */ /* 0x000fec0003800000 */
[----:B------:R-:W0:Y:S01]  /*05b0*/  LDC.64 R2, c[0x0][0x380] ;  /* 0x0000e000ff027b82 */ /* 0x000e220000000a00 */
[----:B------:R-:W-:-:S06]  /*05c0*/  UIADD3 UR5, UPT, UPT, UR4, -0x1, URZ ;  /* 0xffffffff04057890 */ /* 0x000fcc000fffe0ff */
[----:B------:R-:W-:-:S05]  /*05d0*/  IMAD R9, R0, UR5, R5 ;  /* 0x0000000500097c24 */ /* 0x000fca000f8e0205 */
[----:B------:R-:W-:Y:S01]  /*05e0*/  LEA R7, R0, R9, 0x1 ;  /* 0x0000000900077211 */ /* 0x000fe200078e08ff */
[----:B0-----:R-:W-:-:S04]  /*05f0*/  IMAD.WIDE R8, R9, 0x8, R2 ;  /* 0x0000000809087825 */ /* 0x001fc800078e0202 */
[----:B------:R-:W-:Y:S02]  /*0600*/  IMAD.WIDE R2, R7, 0x8, R2 ;  /* 0x0000000807027825 */ /* 0x000fe400078e0202 */
[----:B------:R-:W3:Y:S04]  /*0610*/  LDG.E.64 R6, desc[UR6][R8.64] ;  /* 0x0000000608067981 */ /* 0x000ee8000c1e1b00 */
[----:B--2---:R-:W3:Y:S01]  /*0620*/  LDG.E.64 R10, desc[UR6][R2.64] ;  /* 0x00000006020a7981 */ /* 0x004ee2000c1e1b00 */
[----:B------:R-:W-:Y:S01]  /*0630*/  IMAD.WIDE.U32 R12, R0, 0x8, R8 ;  /* 0x00000008000c7825 */ /* 0x000fe200078e0008 */
[----:B---3--:R-:W-:-:S08]  /*0640*/  DADD R6, R6, R10 ;  /* 0x0000000006067229 */ /* 0x008fd0000000000a */
[----:B------:R-:W-:Y:S01]  /*0650*/  DMUL R10, R6, 0.5 ;  /* 0x3fe00000060a7828 */ /* 0x000fe20000000000 */
[----:B------:R-:W-:-:S06]  /*0660*/  IMAD.WIDE.U32 R6, R0, 0x8, R2 ;  /* 0x0000000800067825 */ /* 0x000fcc00078e0002 */
[----:B------:R0:W-:Y:S04]  /*0670*/  STG.E.64 desc[UR6][R12.64], R10 ;  /* 0x0000000a0c007986 */ /* 0x0001e8000c101b06 */
[----:B------:R-:W2:Y:S01]  /*0680*/  LDG.E.64 R14, desc[UR6][R6.64] ;  /* 0x00000006060e7981 */ /* 0x000ea2000c1e1b00 */
[----:B------:R-:W-:Y:S01]  /*0690*/  IMAD.WIDE.U32 R16, R0, 0x8, R6 ;  /* 0x0000000800107825 */ /* 0x000fe200078e0006 */
[----:B--2---:R-:W-:-:S08]  /*06a0*/  DADD R14, R10, R14 ;  /* 0x000000000a0e7229 */ /* 0x004fd0000000000e */
[----:B------:R-:W-:-:S07]  /*06b0*/  DMUL R14, R14, 0.5 ;  /* 0x3fe000000e0e7828 */ /* 0x000fce0000000000 */
[----:B------:R1:W-:Y:S04]  /*06c0*/  STG.E.64 desc[UR6][R2.64], R14 ;  /* 0x0000000e02007986 */ /* 0x0003e8000c101b06 */
[----:B------:R-:W2:Y:S01]  /*06d0*/  LDG.E.64 R8, desc[UR6][R16.64] ;  /* 0x0000000610087981 */ /* 0x000ea2000c1e1b00 */
[----:B------:R-:W-:Y:S01]  /*06e0*/  IMAD.WIDE.U32 R18, R0, 0x8, R16 ;  /* 0x0000000800127825 */ /* 0x000fe200078e0010 */
[----:B--2---:R-:W-:-:S08]  /*06f0*/  DADD R8, R14, R8 ;  /* 0x000000000e087229 */ /* 0x004fd00000000008 */
[----:B------:R-:W-:-:S07]  /*0700*/  DMUL R8, R8, 0.5 ;  /* 0x3fe0000008087828 */ /* 0x000fce0000000000 */
[----:B------:R1:W-:Y:S04]  /*0710*/  STG.E.64 desc[UR6][R6.64], R8 ;  /* 0x0000000806007986 */ /* 0x0003e8000c101b06 */
[----:B------:R-:W0:Y:S01]  /*0720*/  LDG.E.64 R18, desc[UR6][R18.64] ;  /* 0x0000000612127981 */ /* 0x000e22000c1e1b00 */
[----:B------:R-:W-:Y:S01]  /*0730*/  UIADD3 UR4, UPT, UPT, UR4, 0x4, URZ ;  /* 0x0000000404047890 */ /* 0x000fe2000fffe0ff */
[----:B0-----:R-:W-:-:S08]  /*0740*/  DADD R10, R8, R18 ;  /* 0x00000000080a7229 */ /* 0x001fd00000000012 */
[----:B------:R-:W-:-:S07]  /*0750*/  DMUL R10, R10, 0.5 ;  /* 0x3fe000000a0a7828 */ /* 0x000fce0000000000 */
[----:B------:R1:W-:Y:S04]  /*0760*/  STG.E.64 desc[UR6][R16.64], R10 ;  /* 0x0000000a10007986 */ /* 0x0003e8000c101b06 */
.L_x_11:
[----:B------:R-:W-:Y:S05]  /*0770*/  @!P1 EXIT ;  /* 0x000000000000994d */ /* 0x000fea0003800000 */
[----:B------:R-:W-:Y:S02]  /*0780*/  ISETP.NE.AND P0, PT, R4, 0x1, PT ;  /* 0x000000010400780c */ /* 0x000fe40003f05270 */
[----:B-1----:R-:W-:-:S04]  /*0790*/  LOP3.LUT R2, R0, 0x1, RZ, 0xc0, !PT ;  /* 0x0000000100027812 */ /* 0x002fc800078ec0ff */
[----:B------:R-:W-:-:S07]  /*07a0*/  ISETP.NE.U32.AND P1, PT, R2, 0x1, PT ;  /* 0x000000010200780c */ /* 0x000fce0003f25070 */
[----:B------:R-:W-:Y:S06]  /*07b0*/  @!P0 BRA `(.L_x_12) ;  /* 0x0000000000488947 */ /* 0x000fec0003800000 */
[----:B------:R-:W0:Y:S01]  /*07c0*/  LDC.64 R2, c[0x0][0x380] ;  /* 0x0000e000ff027b82 */ /* 0x000e220000000a00 */
[----:B------:R-:W-:-:S06]  /*07d0*/  UIADD3 UR5, UPT, UPT, UR4, -0x1, URZ ;  /* 0xffffffff04057890 */ /* 0x000fcc000fffe0ff */
[----:B------:R-:W-:-:S05]  /*07e0*/  IMAD R9, R0, UR5, R5 ;  /* 0x0000000500097c24 */ /* 0x000fca000f8e0205 */
[----:B--2---:R-:W-:Y:S01]  /*07f0*/  LEA R11, R0, R9, 0x1 ;  /* 0x00000009000b7211 */ /* 0x004fe200078e08ff */
[----:B0-----:R-:W-:-:S04]  /*0800*/  IMAD.WIDE R8, R9, 0x8, R2 ;  /* 0x0000000809087825 */ /* 0x001fc800078e0202 */
[----:B------:R-:W-:Y:S02]  /*0810*/  IMAD.WIDE R10, R11, 0x8, R2 ;  /* 0x000000080b0a7825 */ /* 0x000fe400078e0202 */
[----:B------:R-:W2:Y:S04]  /*0820*/  LDG.E.64 R2, desc[UR6][R8.64] ;  /* 0x0000000608027981 */ /* 0x000ea8000c1e1b00 */
[----:B------:R-:W2:Y:S01]  /*0830*/  LDG.E.64 R6, desc[UR6][R10.64] ;  /* 0x000000060a067981 */ /* 0x000ea2000c1e1b00 */
[----:B------:R-:W-:-:S04]  /*0840*/  IMAD.WIDE.U32 R12, R0, 0x8, R8 ;  /* 0x00000008000c7825 */ /* 0x000fc800078e0008 */
[----:B------:R-:W-:Y:S01]  /*0850*/  IMAD.WIDE.U32 R14, R0, 0x8, R10 ;  /* 0x00000008000e7825 */ /* 0x000fe200078e000a */
[----:B--2---:R-:W-:-:S08]  /*0860*/  DADD R2, R2, R6 ;  /* 0x0000000002027229 */ /* 0x004fd00000000006 */
[----:B------:R-:W-:-:S07]  /*0870*/  DMUL R2, R2, 0.5 ;  /* 0x3fe0000002027828 */ /* 0x000fce0000000000 */
[----:B------:R0:W-:Y:S04]  /*0880*/  STG.E.64 desc[UR6][R12.64], R2 ;  /* 0x000000020c007986 */ /* 0x0001e8000c101b06 */
[----:B------:R-:W2:Y:S01]  /*0890*/  LDG.E.64 R6, desc[UR6][R14.64] ;  /* 0x000000060e067981 */ /* 0x000ea2000c1e1b00 */
[----:B------:R-:W-:Y:S01]  /*08a0*/  UIADD3 UR4, UPT, UPT, UR4, 0x2, URZ ;  /* 0x0000000204047890 */ /* 0x000fe2000fffe0ff */
[----:B--2---:R-:W-:-:S08]  /*08b0*/  DADD R6, R2, R6 ;  /* 0x0000000002067229 */ /* 0x004fd00000000006 */
[----:B------:R-:W-:-:S07]  /*08c0*/  DMUL R6, R6, 0.5 ;  /* 0x3fe0000006067828 */ /* 0x000fce0000000000 */
[----:B------:R0:W-:Y:S04]  /*08d0*/  STG.E.64 desc[UR6][R10.64], R6 ;  /* 0x000000060a007986 */ /* 0x0001e8000c101b06 */
.L_x_12:
[----:B------:R-:W-:Y:S05]  /*08e0*/  @P1 EXIT ;  /* 0x000000000000194d */ /* 0x000fea0003800000 */
[----:B0-----:R-:W0:Y:S01]  /*08f0*/  LDC.64 R6, c[0x0][0x380] ;  /* 0x0000e000ff067b82 */ /* 0x001e220000000a00 */
[----:B------:R-:W-:-:S06]  /*0900*/  UIADD3 UR4, UPT, UPT, UR4, -0x1, URZ ;  /* 0xffffffff04047890 */ /* 0x000fcc000fffe0ff */
[----:B------:R-:W-:-:S05]  /*0910*/  IMAD R3, R0, UR4, R5 ;  /* 0x0000000400037c24 */ /* 0x000fca000f8e0205 */
[----:B------:R-:W-:Y:S01]  /*0920*/  LEA R5, R0, R3, 0x1 ;  /* 0x0000000300057211 */ /* 0x000fe200078e08ff */
[----:B0-----:R-:W-:-:S04]  /*0930*/  IMAD.WIDE R2, R3, 0x8, R6 ;  /* 0x0000000803027825 */ /* 0x001fc800078e0206 */
[----:B------:R-:W-:Y:S02]  /*0940*/  IMAD.WIDE R6, R5, 0x8, R6 ;  /* 0x0000000805067825 */ /* 0x000fe400078e0206 */
[----:B------:R-:W3:Y:S04]  /*0950*/  LDG.E.64 R4, desc[UR6][R2.64] ;  /* 0x0000000602047981 */ /* 0x000ee8000c1e1b00 */
[----:B------:R-:W3:Y:S01]  /*0960*/  LDG.E.64 R6, desc[UR6][R6.64] ;  /* 0x0000000606067981 */ /* 0x000ee2000c1e1b00 */
[----:B------:R-:W-:Y:S01]  /*0970*/  IMAD.WIDE.U32 R8, R0, 0x8, R2 ;  /* 0x0000000800087825 */ /* 0x000fe200078e0002 */
[----:B---3--:R-:W-:-:S08]  /*0980*/  DADD R4, R4, R6 ;  /* 0x0000000004047229 */ /* 0x008fd00000000006 */
[----:B------:R-:W-:-:S07]  /*0990*/  DMUL R4, R4, 0.5 ;  /* 0x3fe0000004047828 */ /* 0x000fce0000000000 */
[----:B------:R-:W-:Y:S01]  /*09a0*/  STG.E.64 desc[UR6][R8.64], R4 ;  /* 0x0000000408007986 */ /* 0x000fe2000c101b06 */
[----:B------:R-:W-:Y:S05]  /*09b0*/  EXIT ;  /* 0x000000000000794d */ /* 0x000fea0003800000 */
.L_x_13:
        /* <DEDUP_REMOVED lines=12> */
.L_x_21:


//--------------------- .text._Z15kernel_update_iPdi --------------------------
	.section	.text._Z15kernel_update_iPdi,"ax",@progbits
	.align	128
        .global         _Z15kernel_update_iPdi
        .type           _Z15kernel_update_iPdi,@function
        .size           _Z15kernel_update_iPdi,(.L_x_22 - _Z15kernel_update_iPdi)
        .other          _Z15kernel_update_iPdi,@"STO_CUDA_ENTRY STV_DEFAULT"
_Z15kernel_update_iPdi:
.text._Z15kernel_update_iPdi:
[----:B------:R-:W-:Y:S01]  /*0000*/  LDC R1, c[0x0][0x37c] ;  /* 0x0000df00ff017b82 */ /* 0x000fe20000000800 */
[----:B------:R-:W0:Y:S07]  /*0010*/  S2R R0, SR_TID.X ;  /* 0x0000000000007919 */ /* 0x000e2e0000002100 */
[----:B------:R-:W0:Y:S01]  /*0020*/  S2UR UR4, SR_CTAID.X ;  /* 0x00000000000479c3 */ /* 0x000e220000002500 */
[----:B------:R-:W1:Y:S07]  /*0030*/  S2R R2, SR_TID.Y ;  /* 0x0000000000027919 */ /* 0x000e6e0000002200 */
[----:B------:R-:W0:Y:S08]  /*0040*/  LDC R7, c[0x0][0x360] ;  /* 0x0000d800ff077b82 */ /* 0x000e300000000800 */
[----:B------:R-:W2:Y:S08]  /*0050*/  LDC R4, c[0x0][0x388] ;  /* 0x0000e200ff047b82 */ /* 0x000eb00000000800 */
[----:B------:R-:W1:Y:S08]  /*0060*/  S2UR UR5, SR_CTAID.Y ;  /* 0x00000000000579c3 */ /* 0x000e700000002600 */
[----:B------:R-:W1:Y:S01]  /*0070*/  LDC R9, c[0x0][0x364] ;  /* 0x0000d900ff097b82 */ /* 0x000e620000000800 */
[----:B0-----:R-:W-:Y:S01]  /*0080*/  IMAD R7, R7, UR4, R0 ;  /* 0x0000000407077c24 */ /* 0x001fe2000f8e0200 */
[----:B--2---:R-:W-:-:S04]  /*0090*/  IADD3 R0, PT, PT, R4, -0x1, RZ ;  /* 0xffffffff04007810 */ /* 0x004fc80007ffe0ff */
[----:B------:R-:W-:-:S04]  /*00a0*/  ISETP.GE.AND P0, PT, R7, R0, PT ;  /* 0x000000000700720c */ /* 0x000fc80003f06270 */
[----:B------:R-:W-:Y:S01]  /*00b0*/  ISETP.LT.OR P0, PT, R7, 0x1, P0 ;  /* 0x000000010700780c */ /* 0x000fe20000701670 */
[----:B-1----:R-:W-:-:S12]  /*00c0*/  IMAD R9, R9, UR5, R2 ;  /* 0x0000000509097c24 */ /* 0x002fd8000f8e0202 */
[----:B------:R-:W-:Y:S05]  /*00d0*/  @P0 EXIT ;  /* 0x000000000000094d */ /* 0x000fea0003800000 */
[----:B------:R-:W-:-:S04]  /*00e0*/  ISETP.GE.AND P0, PT, R9, R0, PT ;  /* 0x000000000900720c */ /* 0x000fc80003f06270 */
[----:B------:R-:W-:-:S04]  /*00f0*/  ISETP.EQ.OR P0, PT, R9, RZ, P0 ;  /* 0x000000ff0900720c */ /* 0x000fc80000702670 */
[----:B------:R-:W-:-:S13]  /*0100*/  ISETP.LT.OR P0, PT, R4, 0x3, P0 ;  /* 0x000000030400780c */ /* 0x000fda0000701670 */
[----:B------:R-:W-:Y:S05]  /*0110*/  @P0 EXIT ;  /* 0x000000000000094d */ /* 0x000fea0003800000 */
[C---:B------:R-:W-:Y:S01]  /*0120*/  IADD3 R0, PT, PT, R4.reuse, -0x3, RZ ;  /* 0xfffffffd04007810 */ /* 0x040fe20007ffe0ff */
[----:B------:R-:W0:Y:S01]  /*0130*/  LDCU.64 UR6, c[0x0][0x358] ;  /* 0x00006b00ff0677ac */ /* 0x000e220008000a00 */
[C---:B------:R-:W-:Y:S01]  /*0140*/  IADD3 R6, PT, PT, R4.reuse, -0x2, RZ ;  /* 0xfffffffe04067810 */ /* 0x040fe20007ffe0ff */
[-C--:B------:R-:W-:Y:S01]  /*0150*/  IMAD R5, R4, R4.reuse, RZ ;  /* 0x0000000404057224 */ /* 0x080fe200078e02ff */
[----:B------:R-:W-:Y:S01]  /*0160*/  ISETP.GE.U32.AND P0, PT, R0, 0x7, PT ;  /* 0x000000070000780c */ /* 0x000fe20003f06070 */
[----:B------:R-:W-:Y:S01]  /*0170*/  UMOV UR4, 0x1 ;  /* 0x0000000100047882 */ /* 0x000fe20000000000 */
[----:B------:R-:W-:Y:S01]  /*0180*/  IMAD R0, R7, R4, R9 ;  /* 0x0000000407007224 */ /* 0x000fe200078e0209 */
[----:B------:R-:W-:-:S10]  /*0190*/  LOP3.LUT R20, R6, 0x7, RZ, 0xc0, !PT ;  /* 0x0000000706147812 */ /* 0x000fd400078ec0ff */
[----:B------:R-:W-:Y:S05]  /*01a0*/  @!P0 BRA `(.L_x_14) ;  /* 0x0000000000e48947 */ /* 0x000fea0003800000 */
[----:B------:R-:W1:Y:S01]  /*01b0*/  LDC.64 R2, c[0x0][0x380] ;  /* 0x0000e000ff027b82 */ /* 0x000e620000000a00 */
[----:B------:R-:W-:Y:S01]  /*01c0*/  LEA R7, R4, R7, 0x1 ;  /* 0x0000000704077211 */ /* 0x000fe200078e08ff */
[----:B------:R-:W-:Y:S01]  /*01d0*/  UMOV UR4, URZ ;  /* 0x000000ff00047c82 */ /* 0x000fe20008000000 */
[----:B------:R-:W-:-:S03]  /*01e0*/  LOP3.LUT R10, R6, 0xfffffff8, RZ, 0xc0, !PT ;  /* 0xfffffff8060a7812 */ /* 0x000fc600078ec0ff */
[----:B------:R-:W-:Y:S01]  /*01f0*/  IMAD R8, R7, R4, R9 ;  /* 0x0000000407087224 */ /* 0x000fe200078e0209 */
[----:B------:R-:W-:Y:S02]  /*0200*/  MOV R7, R0 ;  /* 0x0000000000077202 */ /* 0x000fe40000000f00 */
[----:B------:R-:W-:-:S07]  /*0210*/  IADD3 R9, PT, PT, -R10, RZ, RZ ;  /* 0x000000ff0a097210 */ /* 0x000fce0007ffe1ff */
.L_x_15:
[----:B-12---:R-:W-:-:S04]  /*0220*/  IMAD.WIDE R12, R7, 0x8, R2 ;  /* 0x00000008070c7825 */ /* 0x006fc800078e0202 */
[----:B------:R-:W-:Y:S01]  /*0230*/  IMAD.WIDE R10, R8, 0x8, R2 ;  /* 0x00000008080a7825 */ /* 0x000fe200078e0202 */
[----:B0-----:R-:W2:Y:S04]  /*0240*/  LDG.E.64 R14, desc[UR6][R12.64] ;  /* 0x000000060c0e7981 */ /* 0x001ea8000c1e1b00 */
[----:B------:R-:W2:Y:S01]  /*0250*/  LDG.E.64 R16, desc[UR6][R10.64] ;  /* 0x000000060a107981 */ /* 0x000ea2000c1e1b00 */
[----:B------:R-:W-:Y:S01]  /*0260*/  IMAD.WIDE R22, R5, 0x8, R12 ;  /* 0x0000000805167825 */ /* 0x000fe200078e020c */
[----:B--2---:R-:W-:-:S03]  /*0270*/  DADD R16, R14, R16 ;  /* 0x000000000e107229 */ /* 0x004fc60000000010 */
[----:B------:R-:W-:-:S05]  /*0280*/  IMAD.WIDE R14, R5, 0x8, R10 ;  /* 0x00000008050e7825 */ /* 0x000fca00078e020a */
[----:B------:R-:W-:-:S07]  /*0290*/  DMUL R16, R16, 0.5 ;  /* 0x3fe0000010107828 */ /* 0x000fce0000000000 */
[----:B------:R0:W-:Y:S04]  /*02a0*/  STG.E.64 desc[UR6][R22.64], R16 ;  /* 0x0000001016007986 */ /* 0x0001e8000c101b06 */
[----:B------:R-:W2:Y:S02]  /*02b0*/  LDG.E.64 R18, desc[UR6][R14.64] ;  /* 0x000000060e127981 */ /* 0x000ea4000c1e1b00 */
[----:B--2---:R-:W-:-:S08]  /*02c0*/  DADD R18, R16, R18 ;  /* 0x0000000010127229 */ /* 0x004fd00000000012 */
[----:B------:R-:W-:Y:S01]  /*02d0*/  DMUL R24, R18, 0.5 ;  /* 0x3fe0000012187828 */ /* 0x000fe20000000000 */
[----:B------:R-:W-:-:S06]  /*02e0*/  IMAD.WIDE R18, R5, 0x8, R14 ;  /* 0x0000000805127825 */ /* 0x000fcc00078e020e */
[----:B------:R1:W-:Y:S04]  /*02f0*/  STG.E.64 desc[UR6][R10.64], R24 ;  /* 0x000000180a007986 */ /* 0x0003e8000c101b06 */
[----:B------:R-:W2:Y:S02]  /*0300*/  LDG.E.64 R12, desc[UR6][R18.64] ;  /* 0x00000006120c7981 */ /* 0x000ea4000c1e1b00 */
[----:B--2---:R-:W-:-:S08]  /*0310*/  DADD R12, R24, R12 ;  /* 0x00000000180c7229 */ /* 0x004fd0000000000c */
[----:B------:R-:W-:Y:S01]  /*0320*/  DMUL R26, R12, 0.5 ;  /* 0x3fe000000c1a7828 */ /* 0x000fe20000000000 */
[----:B------:R-:W-:-:S06]  /*0330*/  IMAD.WIDE R12, R5, 0x8, R18 ;  /* 0x00000008050c7825 */ /* 0x000fcc00078e0212 */
[----:B------:R2:W-:Y:S04]  /*0340*/  STG.E.64 desc[UR6][R14.64], R26 ;  /* 0x0000001a0e007986 */ /* 0x0005e8000c101b06 */
[----:B0-----:R-:W3:Y:S02]  /*0350*/  LDG.E.64 R16, desc[UR6][R12.64] ;  /* 0x000000060c107981 */ /* 0x001ee4000c1e1b00 */
[----:B---3--:R-:W-:-:S08]  /*0360*/  DADD R16, R26, R16 ;  /* 0x000000001a107229 */ /* 0x008fd00000000010 */
[----:B------:R-:W-:Y:S01]  /*0370*/  DMUL R22, R16, 0.5 ;  /* 0x3fe0000010167828 */ /* 0x000fe20000000000 */
[----:B------:R-:W-:-:S06]  /*0380*/  IMAD.WIDE R16, R5, 0x8, R12 ;  /* 0x0000000805107825 */ /* 0x000fcc00078e020c */
[----:B------:R0:W-:Y:S04]  /*0390*/  STG.E.64 desc[UR6][R18.64], R22 ;  /* 0x0000001612007986 */ /* 0x0001e8000c101b06 */
[----:B-1----:R-:W3:Y:S02]  /*03a0*/  LDG.E.64 R10, desc[UR6][R16.64] ;  /* 0x00000006100a7981 */ /* 0x002ee4000c1e1b00 */
[----:B---3--:R-:W-:-:S08]  /*03b0*/  DADD R10, R22, R10 ;  /* 0x00000000160a7229 */ /* 0x008fd0000000000a */
[----:B------:R-:W-:Y:S01]  /*03c0*/  DMUL R24, R10, 0.5 ;  /* 0x3fe000000a187828 */ /* 0x000fe20000000000 */
[----:B------:R-:W-:-:S06]  /*03d0*/  IMAD.WIDE R10, R5, 0x8, R16 ;  /* 0x00000008050a7825 */ /* 0x000fcc00078e0210 */
[----:B------:R1:W-:Y:S04]  /*03e0*/  STG.E.64 desc[UR6][R12.64], R24 ;  /* 0x000000180c007986 */ /* 0x0003e8000c101b06 */
[----:B--2---:R-:W2:Y:S02]  /*03f0*/  LDG.E.64 R14, desc[UR6][R10.64] ;  /* 0x000000060a0e7981 */ /* 0x004ea4000c1e1b00 */
[----:B--2---:R-:W-:-:S08]  /*0400*/  DADD R14, R24, R14 ;  /* 0x00000000180e7229 */ /* 0x004fd0000000000e */
[----:B------:R-:W-:Y:S01]  /*0410*/  DMUL R26, R14, 0.5 ;  /* 0x3fe000000e1a7828 */ /* 0x000fe20000000000 */
[----:B------:R-:W-:-:S06]  /*0420*/  IMAD.WIDE R14, R5, 0x8, R10 ;  /* 0x00000008050e7825 */ /* 0x000fcc00078e020a */
[----:B------:R2:W-:Y:S04]  /*0430*/  STG.E.64 desc[UR6][R16.64], R26 ;  /* 0x0000001a10007986 */ /* 0x0005e8000c101b06 */
[----:B0-----:R-:W3:Y:S01]  /*0440*/  LDG.E.64 R18, desc[UR6][R14.64] ;  /* 0x000000060e127981 */ /* 0x001ee2000c1e1b00 */
[----:B------:R-:W-:Y:S01]  /*0450*/  IMAD.WIDE R22, R5, 0x8, R14 ;  /* 0x0000000805167825 */ /* 0x000fe200078e020e */
        /* <DEDUP_REMOVED lines=14> */
.L_x_14:
        /* <DEDUP_REMOVED lines=8> */
[----:B--2---:R-:W-:-:S05]  /*05c0*/  IMAD R12, R5, UR5, R0 ;  /* 0x00000005050c7c24 */ /* 0x004fca000f8e0200 */
[----:B------:R-:W-:Y:S01]  /*05d0*/  LEA R7, R5, R12, 0x1 ;  /* 0x0000000c05077211 */ /* 0x000fe200078e08ff */
[----:B0-----:R-:W-:-:S04]  /*05e0*/  IMAD.WIDE R12, R12, 0x8, R2 ;  /* 0x000000080c0c7825 */ /* 0x001fc800078e0202 */
[----:B------:R-:W-:Y:S01]  /*05f0*/  IMAD.WIDE R2, R7, 0x8, R2 ;  /* 0x0000000807027825 */ /* 0x000fe200078e0202 */
[----:B------:R-:W2:Y:S04]  /*0600*/  LDG.E.64 R8, desc[UR6][R12.64] ;  /* 0x000000060c087981 */ /* 0x000ea8000c1e1b00 */
[----:B------:R-:W2:Y:S01]  /*0610*/  LDG.E.64 R10, desc[UR6][R2.64] ;  /* 0x00000006020a7981 */ /* 0x000ea2000c1e1b00 */
[----:B------:R-:W-:Y:S01]  /*0620*/  IMAD.WIDE R16, R5, 0x8, R12 ;  /* 0x0000000805107825 */ /* 0x000fe200078e020c */
        /* <DEDUP_REMOVED lines=9> */
[----:B------:R-:W2:Y:S01]  /*06c0*/  LDG.E.64 R12, desc[UR6][R10.64] ;  /* 0x000000060a0c7981 */ /* 0x000ea2000c1e1b00 */
[----:B------:R-:W-:Y:S01]  /*06d0*/  IMAD.WIDE R20, R5, 0x8, R10 ;  /* 0x0000000805147825 */ /* 0x000fe200078e020a */
        /* <DEDUP_REMOVED lines=8> */
.L_x_16:
[----:B------:R-:W-:Y:S05]  /*0760*/  @!P1 EXIT ;  /* 0x000000000000994d */ /* 0x000fea0003800000 */
[----:B------:R-:W-:Y:S02]  /*0770*/  ISETP.NE.AND P0, PT, R6, 0x1, PT ;  /* 0x000000010600780c */ /* 0x000fe40003f05270 */
[----:B------:R-:W-:-:S04]  /*0780*/  LOP3.LUT R4, R4, 0x1, RZ, 0xc0, !PT ;  /* 0x0000000104047812 */ /* 0x000fc800078ec0ff */
[----:B------:R-:W-:-:S07]  /*0790*/  ISETP.NE.U32.AND P1, PT, R4, 0x1, PT ;  /* 0x000000010400780c */ /* 0x000fce0003f25070 */
[----:B------:R-:W-:Y:S06]  /*07a0*/  @!P0 BRA `(.L_x_17) ;  /* 0x0000000000488947 */ /* 0x000fec0003800000 */
[----:B-1----:R-:W0:Y:S01]  /*07b0*/  LDC.64 R2, c[0x0][0x380] ;  /* 0x0000e000ff027b82 */ /* 0x002e220000000a00 */
[----:B------:R-:W-:-:S06]  /*07c0*/  UIADD3 UR5, UPT, UPT, UR4, -0x1, URZ ;  /* 0xffffffff04057890 */ /* 0x000fcc000fffe0ff */
[----:B------:R-:W-:-:S05]  /*07d0*/  IMAD R8, R5, UR5, R0 ;  /* 0x0000000505087c24 */ /* 0x000fca000f8e0200 */
[----:B--2---:R-:W-:Y:S01]  /*07e0*/  LEA R11, R5, R8, 0x1 ;  /* 0x00000008050b7211 */ /* 0x004fe200078e08ff */
[----:B0-----:R-:W-:-:S04]  /*07f0*/  IMAD.WIDE R8, R8, 0x8, R2 ;  /* 0x0000000808087825 */ /* 0x001fc800078e0202 */
[----:B------:R-:W-:Y:S02]  /*0800*/  IMAD.WIDE R10, R11, 0x8, R2 ;  /* 0x000000080b0a7825 */ /* 0x000fe400078e0202 */
[----:B------:R-:W2:Y:S04]  /*0810*/  LDG.E.64 R2, desc[UR6][R8.64] ;  /* 0x0000000608027981 */ /* 0x000ea8000c1e1b00 */
[----:B------:R-:W2:Y:S01]  /*0820*/  LDG.E.64 R6, desc[UR6][R10.64] ;  /* 0x000000060a067981 */ /* 0x000ea2000c1e1b00 */
[----:B------:R-:W-:-:S04]  /*0830*/  IMAD.WIDE R12, R5, 0x8, R8 ;  /* 0x00000008050c7825 */ /* 0x000fc800078e0208 */
[----:B------:R-:W-:Y:S01]  /*0840*/  IMAD.WIDE R14, R5, 0x8, R10 ;  /* 0x00000008050e7825 */ /* 0x000fe200078e020a */
        /* <DEDUP_REMOVED lines=8> */
.L_x_17:
[----:B------:R-:W-:Y:S05]  /*08d0*/  @P1 EXIT ;  /* 0x000000000000194d */ /* 0x000fea0003800000 */
[----:B-1----:R-:W1:Y:S01]  /*08e0*/  LDC.64 R8, c[0x0][0x380] ;  /* 0x0000e000ff087b82 */ /* 0x002e620000000a00 */
[----:B------:R-:W-:-:S06]  /*08f0*/  UIADD3 UR4, UPT, UPT, UR4, -0x1, URZ ;  /* 0xffffffff04047890 */ /* 0x000fcc000fffe0ff */
[----:B------:R-:W-:-:S05]  /*0900*/  IMAD R0, R5, UR4, R0 ;  /* 0x0000000405007c24 */ /* 0x000fca000f8e0200 */
[----:B0-----:R-:W-:Y:S01]  /*0910*/  LEA R7, R5, R0, 0x1 ;  /* 0x0000000005077211 */ /* 0x001fe200078e08ff */
[----:B-1----:R-:W-:-:S04]  /*0920*/  IMAD.WIDE R2, R0, 0x8, R8 ;  /* 0x0000000800027825 */ /* 0x002fc800078e0208 */
[----:B------:R-:W-:Y:S02]  /*0930*/  IMAD.WIDE R8, R7, 0x8, R8 ;  /* 0x0000000807087825 */ /* 0x000fe400078e0208 */
[----:B------:R-:W3:Y:S04]  /*0940*/  LDG.E.64 R6, desc[UR6][R2.64] ;  /* 0x0000000602067981 */ /* 0x000ee8000c1e1b00 */
[----:B------:R-:W3:Y:S01]  /*0950*/  LDG.E.64 R8, desc[UR6][R8.64] ;  /* 0x0000000608087981 */ /* 0x000ee2000c1e1b00 */
[----:B------:R-:W-:Y:S01]  /*0960*/  IMAD.WIDE R4, R5, 0x8, R2 ;  /* 0x0000000805047825 */ /* 0x000fe200078e0202 */
[----:B---3--:R-:W-:-:S08]  /*0970*/  DADD R6, R6, R8 ;  /* 0x0000000006067229 */ /* 0x008fd00000000008 */
[----:B------:R-:W-:-:S07]  /*0980*/  DMUL R6, R6, 0.5 ;  /* 0x3fe0000006067828 */ /* 0x000fce0000000000 */
[----:B------:R-:W-:Y:S01]  /*0990*/  STG.E.64 desc[UR6][R4.64], R6 ;  /* 0x0000000604007986 */ /* 0x000fe2000c101b06 */
[----:B------:R-:W-:Y:S05]  /*09a0*/  EXIT ;  /* 0x000000000000794d */ /* 0x000fea0003800000 */
.L_x_18:
        /* <DEDUP_REMOVED lines=13> */
.L_x_22:


//--------------------- .nv.shared._Z18kernel_compute_epsPKdS0_Pdi --------------------------
	.section	.nv.shared._Z18kernel_compute_epsPKdS0_Pdi,"aw",@nobits
	.sectionflags	@""
	.align	16
	.zero		1024


//--------------------- .nv.shared.reserved.0     --------------------------
	.section	.nv.shared.reserved.0,"aw",@nobits
	.weak		__nv_reservedSMEM_offset_0_alias
	.size		__nv_reservedSMEM_offset_0_alias, 0, 64
	.other		__nv_reservedSMEM_offset_0_alias,@"STO_CUDA_RESERVED_SHARED STV_DEFAULT"
__nv_reservedSMEM_offset_0_alias:
	.zero		0
	.zero		64


//--------------------- .nv.shared._Z15transposeMatrixPKdPdi --------------------------
	.section	.nv.shared._Z15transposeMatrixPKdPdi,"aw",@nobits
	.sectionflags	@""
	.align	16
.nv.shared._Z15transposeMatrixPKdPdi:
	.zero		9744


//--------------------- .nv.shared._Z15kernel_update_jPdi --------------------------
	.section	.nv.shared._Z15kernel_update_jPdi,"aw",@nobits
	.sectionflags	@""
	.align	16
	.zero		1024


//--------------------- .nv.shared._Z15kernel_update_iPdi --------------------------
	.section	.nv.shared._Z15kernel_update_iPdi,"aw",@nobits
	.sectionflags	@""
	.align	16
	.zero		1024


//--------------------- .nv.constant0._Z18kernel_compute_epsPKdS0_Pdi --------------------------
	.section	.nv.constant0._Z18kernel_compute_epsPKdS0_Pdi,"a",@progbits
	.sectionflags	@""
	.align	4
.nv.constant0._Z18kernel_compute_epsPKdS0_Pdi:
	.zero		924


//--------------------- .nv.constant0._Z15transposeMatrixPKdPdi --------------------------
	.section	.nv.constant0._Z15transposeMatrixPKdPdi,"a",@progbits
	.sectionflags	@""
	.align	4
.nv.constant0._Z15transposeMatrixPKdPdi:
	.zero		916


//--------------------- .nv.constant0._Z15kernel_update_jPdi --------------------------
	.section	.nv.constant0._Z15kernel_update_jPdi,"a",@progbits
	.sectionflags	@""
	.align	4
.nv.constant0._Z15kernel_update_jPdi:
	.zero		908


//--------------------- .nv.constant0._Z15kernel_update_iPdi --------------------------
	.section	.nv.constant0._Z15kernel_update_iPdi,"a",@progbits
	.sectionflags	@""
	.align	4
.nv.constant0._Z15kernel_update_iPdi:
	.zero		908


//--------------------- SYMBOLS --------------------------

	.type		.nv.reservedSmem.offset0,@object
	.size		.nv.reservedSmem.offset0,0x4
	.type		.nv.reservedSmem.cap,@object
	.size		.nv.reservedSmem.cap,0x4
